//
// Generated by NVIDIA NVVM Compiler
//
// Compiler Build ID: CL-36424714
// Cuda compilation tools, release 13.0, V13.0.88
// Based on NVVM 20.0.0
//

.version 9.0
.target sm_100
.address_size 64

	// .globl	_Z14softmax_kernelPfS_ii

.visible .entry _Z14softmax_kernelPfS_ii(
	.param .u64 .ptr .align 1 _Z14softmax_kernelPfS_ii_param_0,
	.param .u64 .ptr .align 1 _Z14softmax_kernelPfS_ii_param_1,
	.param .u32 _Z14softmax_kernelPfS_ii_param_2,
	.param .u32 _Z14softmax_kernelPfS_ii_param_3
)
{
	.reg .pred 	%p<37>;
	.reg .b32 	%r<133>;
	.reg .b32 	%f<414>;
	.reg .b64 	%rd<42>;

	ld.param.u64 	%rd12, [_Z14softmax_kernelPfS_ii_param_0];
	ld.param.u64 	%rd13, [_Z14softmax_kernelPfS_ii_param_1];
	ld.param.u32 	%r38, [_Z14softmax_kernelPfS_ii_param_2];
	ld.param.u32 	%r39, [_Z14softmax_kernelPfS_ii_param_3];
	cvta.to.global.u64 	%rd1, %rd13;
	cvta.to.global.u64 	%rd2, %rd12;
	mov.u32 	%r1, %tid.x;
	shr.u32 	%r40, %r1, 5;
	and.b32  	%r2, %r1, 31;
	mov.u32 	%r41, %ntid.x;
	shr.u32 	%r3, %r41, 5;
	mov.u32 	%r42, %ctaid.x;
	mad.lo.s32 	%r120, %r3, %r42, %r40;
	setp.ge.s32 	%p1, %r120, %r38;
	@%p1 bra 	$L__BB0_36;
	not.b32 	%r43, %r2;
	add.s32 	%r5, %r39, %r43;
	shr.u32 	%r44, %r5, 5;
	add.s32 	%r45, %r44, 1;
	and.b32  	%r6, %r45, 15;
	and.b32  	%r7, %r45, 7;
	and.b32  	%r8, %r45, 3;
	and.b32  	%r9, %r45, 268435448;
	and.b32  	%r46, %r45, 268435440;
	neg.s32 	%r10, %r46;
	mul.wide.u32 	%rd14, %r2, 4;
	add.s64 	%rd15, %rd14, %rd2;
	add.s64 	%rd3, %rd15, 1024;
	mov.u32 	%r48, %nctaid.x;
	mul.lo.s32 	%r11, %r3, %r48;
$L__BB0_2:
	setp.ge.s32 	%p2, %r2, %r39;
	mul.lo.s32 	%r49, %r120, %r39;
	cvt.s64.s32 	%rd4, %r49;
	mul.wide.s32 	%rd16, %r49, 4;
	add.s64 	%rd5, %rd2, %rd16;
	mov.f32 	%f405, 0fFF800000;
	@%p2 bra 	$L__BB0_16;
	setp.lt.u32 	%p3, %r5, 480;
	mov.f32 	%f405, 0fFF800000;
	mov.u32 	%r125, %r2;
	@%p3 bra 	$L__BB0_6;
	shl.b64 	%rd17, %rd4, 2;
	add.s64 	%rd41, %rd3, %rd17;
	mov.f32 	%f405, 0fFF800000;
	mov.u32 	%r124, %r10;
	mov.u32 	%r125, %r2;
$L__BB0_5:
	.pragma "nounroll";
	ld.global.f32 	%f33, [%rd41+-1024];
	max.f32 	%f34, %f405, %f33;
	ld.global.f32 	%f35, [%rd41+-896];
	max.f32 	%f36, %f34, %f35;
	ld.global.f32 	%f37, [%rd41+-768];
	max.f32 	%f38, %f36, %f37;
	ld.global.f32 	%f39, [%rd41+-640];
	max.f32 	%f40, %f38, %f39;
	ld.global.f32 	%f41, [%rd41+-512];
	max.f32 	%f42, %f40, %f41;
	ld.global.f32 	%f43, [%rd41+-384];
	max.f32 	%f44, %f42, %f43;
	ld.global.f32 	%f45, [%rd41+-256];
	max.f32 	%f46, %f44, %f45;
	ld.global.f32 	%f47, [%rd41+-128];
	max.f32 	%f48, %f46, %f47;
	ld.global.f32 	%f49, [%rd41];
	max.f32 	%f50, %f48, %f49;
	ld.global.f32 	%f51, [%rd41+128];
	max.f32 	%f52, %f50, %f51;
	ld.global.f32 	%f53, [%rd41+256];
	max.f32 	%f54, %f52, %f53;
	ld.global.f32 	%f55, [%rd41+384];
	max.f32 	%f56, %f54, %f55;
	ld.global.f32 	%f57, [%rd41+512];
	max.f32 	%f58, %f56, %f57;
	ld.global.f32 	%f59, [%rd41+640];
	max.f32 	%f60, %f58, %f59;
	ld.global.f32 	%f61, [%rd41+768];
	max.f32 	%f62, %f60, %f61;
	ld.global.f32 	%f63, [%rd41+896];
	max.f32 	%f405, %f62, %f63;
	add.s32 	%r125, %r125, 512;
	add.s32 	%r124, %r124, 16;
	add.s64 	%rd41, %rd41, 2048;
	setp.eq.s32 	%p4, %r124, 0;
	@%p4 bra 	$L__BB0_6;
	bra.uni 	$L__BB0_5;
$L__BB0_6:
	setp.eq.s32 	%p5, %r6, 0;
	@%p5 bra 	$L__BB0_16;
	add.s32 	%r50, %r6, -1;
	setp.lt.u32 	%p6, %r50, 7;
	@%p6 bra 	$L__BB0_9;
	mul.wide.u32 	%rd18, %r125, 4;
	add.s64 	%rd19, %rd5, %rd18;
	ld.global.f32 	%f65, [%rd19];
	max.f32 	%f66, %f405, %f65;
	ld.global.f32 	%f67, [%rd19+128];
	max.f32 	%f68, %f66, %f67;
	ld.global.f32 	%f69, [%rd19+256];
	max.f32 	%f70, %f68, %f69;
	ld.global.f32 	%f71, [%rd19+384];
	max.f32 	%f72, %f70, %f71;
	ld.global.f32 	%f73, [%rd19+512];
	max.f32 	%f74, %f72, %f73;
	ld.global.f32 	%f75, [%rd19+640];
	max.f32 	%f76, %f74, %f75;
	ld.global.f32 	%f77, [%rd19+768];
	max.f32 	%f78, %f76, %f77;
	ld.global.f32 	%f79, [%rd19+896];
	max.f32 	%f405, %f78, %f79;
	add.s32 	%r125, %r125, 256;
$L__BB0_9:
	setp.eq.s32 	%p7, %r7, 0;
	@%p7 bra 	$L__BB0_16;
	add.s32 	%r51, %r7, -1;
	setp.lt.u32 	%p8, %r51, 3;
	@%p8 bra 	$L__BB0_12;
	mul.wide.u32 	%rd20, %r125, 4;
	add.s64 	%rd21, %rd5, %rd20;
	ld.global.f32 	%f81, [%rd21];
	max.f32 	%f82, %f405, %f81;
	ld.global.f32 	%f83, [%rd21+128];
	max.f32 	%f84, %f82, %f83;
	ld.global.f32 	%f85, [%rd21+256];
	max.f32 	%f86, %f84, %f85;
	ld.global.f32 	%f87, [%rd21+384];
	max.f32 	%f405, %f86, %f87;
	add.s32 	%r125, %r125, 128;
$L__BB0_12:
	setp.eq.s32 	%p9, %r8, 0;
	@%p9 bra 	$L__BB0_16;
	setp.eq.s32 	%p10, %r8, 1;
	mul.wide.u32 	%rd22, %r125, 4;
	add.s64 	%rd7, %rd5, %rd22;
	ld.global.f32 	%f88, [%rd7];
	max.f32 	%f405, %f405, %f88;
	@%p10 bra 	$L__BB0_16;
	setp.eq.s32 	%p11, %r8, 2;
	ld.global.f32 	%f89, [%rd7+128];
	max.f32 	%f405, %f405, %f89;
	@%p11 bra 	$L__BB0_16;
	ld.global.f32 	%f90, [%rd7+256];
	max.f32 	%f405, %f405, %f90;
$L__BB0_16:
	setp.lt.s32 	%p12, %r2, %r39;
	mov.b32 	%r52, %f405;
	shfl.sync.bfly.b32	%r53|%p13, %r52, 16, 31, -1;
	mov.b32 	%f92, %r53;
	max.f32 	%f93, %f405, %f92;
	mov.b32 	%r54, %f93;
	shfl.sync.bfly.b32	%r55|%p14, %r54, 8, 31, -1;
	mov.b32 	%f94, %r55;
	max.f32 	%f95, %f93, %f94;
	mov.b32 	%r56, %f95;
	shfl.sync.bfly.b32	%r57|%p15, %r56, 4, 31, -1;
	mov.b32 	%f96, %r57;
	max.f32 	%f97, %f95, %f96;
	mov.b32 	%r58, %f97;
	shfl.sync.bfly.b32	%r59|%p16, %r58, 2, 31, -1;
	mov.b32 	%f98, %r59;
	max.f32 	%f99, %f97, %f98;
	mov.b32 	%r60, %f99;
	shfl.sync.bfly.b32	%r61|%p17, %r60, 1, 31, -1;
	mov.b32 	%f100, %r61;
	max.f32 	%f15, %f99, %f100;
	mov.f32 	%f413, 0f00000000;
	@%p12 bra 	$L__BB0_17;
	bra.uni 	$L__BB0_28;
$L__BB0_17:
	setp.lt.u32 	%p18, %r5, 224;
	mov.f32 	%f413, 0f00000000;
	mov.u32 	%r129, %r2;
	@%p18 bra 	$L__BB0_20;
	mov.b32 	%r130, 0;
	mov.f32 	%f413, 0f00000000;
	mov.u32 	%r129, %r2;
$L__BB0_19:
	.pragma "nounroll";
	mul.wide.u32 	%rd23, %r129, 4;
	add.s64 	%rd24, %rd5, %rd23;
	ld.global.f32 	%f104, [%rd24];
	sub.f32 	%f105, %f104, %f15;
	fma.rn.f32 	%f106, %f105, 0f3BBB989D, 0f3F000000;
	cvt.sat.f32.f32 	%f107, %f106;
	mov.f32 	%f108, 0f4B400001;
	mov.f32 	%f109, 0f437C0000;
	fma.rm.f32 	%f110, %f107, %f109, %f108;
	add.f32 	%f111, %f110, 0fCB40007F;
	neg.f32 	%f112, %f111;
	fma.rn.f32 	%f113, %f105, 0f3FB8AA3B, %f112;
	fma.rn.f32 	%f114, %f105, 0f32A57060, %f113;
	mov.b32 	%r63, %f110;
	shl.b32 	%r64, %r63, 23;
	mov.b32 	%f115, %r64;
	ex2.approx.ftz.f32 	%f116, %f114;
	fma.rn.f32 	%f117, %f116, %f115, %f413;
	ld.global.f32 	%f118, [%rd24+128];
	sub.f32 	%f119, %f118, %f15;
	fma.rn.f32 	%f120, %f119, 0f3BBB989D, 0f3F000000;
	cvt.sat.f32.f32 	%f121, %f120;
	fma.rm.f32 	%f122, %f121, %f109, %f108;
	add.f32 	%f123, %f122, 0fCB40007F;
	neg.f32 	%f124, %f123;
	fma.rn.f32 	%f125, %f119, 0f3FB8AA3B, %f124;
	fma.rn.f32 	%f126, %f119, 0f32A57060, %f125;
	mov.b32 	%r65, %f122;
	shl.b32 	%r66, %r65, 23;
	mov.b32 	%f127, %r66;
	ex2.approx.ftz.f32 	%f128, %f126;
	fma.rn.f32 	%f129, %f128, %f127, %f117;
	ld.global.f32 	%f130, [%rd24+256];
	sub.f32 	%f131, %f130, %f15;
	fma.rn.f32 	%f132, %f131, 0f3BBB989D, 0f3F000000;
	cvt.sat.f32.f32 	%f133, %f132;
	fma.rm.f32 	%f134, %f133, %f109, %f108;
	add.f32 	%f135, %f134, 0fCB40007F;
	neg.f32 	%f136, %f135;
	fma.rn.f32 	%f137, %f131, 0f3FB8AA3B, %f136;
	fma.rn.f32 	%f138, %f131, 0f32A57060, %f137;
	mov.b32 	%r67, %f134;
	shl.b32 	%r68, %r67, 23;
	mov.b32 	%f139, %r68;
	ex2.approx.ftz.f32 	%f140, %f138;
	fma.rn.f32 	%f141, %f140, %f139, %f129;
	ld.global.f32 	%f142, [%rd24+384];
	sub.f32 	%f143, %f142, %f15;
	fma.rn.f32 	%f144, %f143, 0f3BBB989D, 0f3F000000;
	cvt.sat.f32.f32 	%f145, %f144;
	fma.rm.f32 	%f146, %f145, %f109, %f108;
	add.f32 	%f147, %f146, 0fCB40007F;
	neg.f32 	%f148, %f147;
	fma.rn.f32 	%f149, %f143, 0f3FB8AA3B, %f148;
	fma.rn.f32 	%f150, %f143, 0f32A57060, %f149;
	mov.b32 	%r69, %f146;
	shl.b32 	%r70, %r69, 23;
	mov.b32 	%f151, %r70;
	ex2.approx.ftz.f32 	%f152, %f150;
	fma.rn.f32 	%f153, %f152, %f151, %f141;
	ld.global.f32 	%f154, [%rd24+512];
	sub.f32 	%f155, %f154, %f15;
	fma.rn.f32 	%f156, %f155, 0f3BBB989D, 0f3F000000;
	cvt.sat.f32.f32 	%f157, %f156;
	fma.rm.f32 	%f158, %f157, %f109, %f108;
	add.f32 	%f159, %f158, 0fCB40007F;
	neg.f32 	%f160, %f159;
	fma.rn.f32 	%f161, %f155, 0f3FB8AA3B, %f160;
	fma.rn.f32 	%f162, %f155, 0f32A57060, %f161;
	mov.b32 	%r71, %f158;
	shl.b32 	%r72, %r71, 23;
	mov.b32 	%f163, %r72;
	ex2.approx.ftz.f32 	%f164, %f162;
	fma.rn.f32 	%f165, %f164, %f163, %f153;
	ld.global.f32 	%f166, [%rd24+640];
	sub.f32 	%f167, %f166, %f15;
	fma.rn.f32 	%f168, %f167, 0f3BBB989D, 0f3F000000;
	cvt.sat.f32.f32 	%f169, %f168;
	fma.rm.f32 	%f170, %f169, %f109, %f108;
	add.f32 	%f171, %f170, 0fCB40007F;
	neg.f32 	%f172, %f171;
	fma.rn.f32 	%f173, %f167, 0f3FB8AA3B, %f172;
	fma.rn.f32 	%f174, %f167, 0f32A57060, %f173;
	mov.b32 	%r73, %f170;
	shl.b32 	%r74, %r73, 23;
	mov.b32 	%f175, %r74;
	ex2.approx.ftz.f32 	%f176, %f174;
	fma.rn.f32 	%f177, %f176, %f175, %f165;
	ld.global.f32 	%f178, [%rd24+768];
	sub.f32 	%f179, %f178, %f15;
	fma.rn.f32 	%f180, %f179, 0f3BBB989D, 0f3F000000;
	cvt.sat.f32.f32 	%f181, %f180;
	fma.rm.f32 	%f182, %f181, %f109, %f108;
	add.f32 	%f183, %f182, 0fCB40007F;
	neg.f32 	%f184, %f183;
	fma.rn.f32 	%f185, %f179, 0f3FB8AA3B, %f184;
	fma.rn.f32 	%f186, %f179, 0f32A57060, %f185;
	mov.b32 	%r75, %f182;
	shl.b32 	%r76, %r75, 23;
	mov.b32 	%f187, %r76;
	ex2.approx.ftz.f32 	%f188, %f186;
	fma.rn.f32 	%f189, %f188, %f187, %f177;
	ld.global.f32 	%f190, [%rd24+896];
	sub.f32 	%f191, %f190, %f15;
	fma.rn.f32 	%f192, %f191, 0f3BBB989D, 0f3F000000;
	cvt.sat.f32.f32 	%f193, %f192;
	fma.rm.f32 	%f194, %f193, %f109, %f108;
	add.f32 	%f195, %f194, 0fCB40007F;
	neg.f32 	%f196, %f195;
	fma.rn.f32 	%f197, %f191, 0f3FB8AA3B, %f196;
	fma.rn.f32 	%f198, %f191, 0f32A57060, %f197;
	mov.b32 	%r77, %f194;
	shl.b32 	%r78, %r77, 23;
	mov.b32 	%f199, %r78;
	ex2.approx.ftz.f32 	%f200, %f198;
	fma.rn.f32 	%f413, %f200, %f199, %f189;
	add.s32 	%r129, %r129, 256;
	add.s32 	%r130, %r130, 8;
	setp.eq.s32 	%p19, %r130, %r9;
	@%p19 bra 	$L__BB0_20;
	bra.uni 	$L__BB0_19;
$L__BB0_20:
	setp.eq.s32 	%p20, %r7, 0;
	@%p20 bra 	$L__BB0_28;
	add.s32 	%r79, %r7, -1;
	setp.lt.u32 	%p21, %r79, 3;
	@%p21 bra 	$L__BB0_23;
	mul.wide.u32 	%rd25, %r129, 4;
	add.s64 	%rd26, %rd5, %rd25;
	ld.global.f32 	%f202, [%rd26];
	sub.f32 	%f203, %f202, %f15;
	fma.rn.f32 	%f204, %f203, 0f3BBB989D, 0f3F000000;
	cvt.sat.f32.f32 	%f205, %f204;
	mov.f32 	%f206, 0f4B400001;
	mov.f32 	%f207, 0f437C0000;
	fma.rm.f32 	%f208, %f205, %f207, %f206;
	add.f32 	%f209, %f208, 0fCB40007F;
	neg.f32 	%f210, %f209;
	fma.rn.f32 	%f211, %f203, 0f3FB8AA3B, %f210;
	fma.rn.f32 	%f212, %f203, 0f32A57060, %f211;
	mov.b32 	%r80, %f208;
	shl.b32 	%r81, %r80, 23;
	mov.b32 	%f213, %r81;
	ex2.approx.ftz.f32 	%f214, %f212;
	fma.rn.f32 	%f215, %f214, %f213, %f413;
	ld.global.f32 	%f216, [%rd26+128];
	sub.f32 	%f217, %f216, %f15;
	fma.rn.f32 	%f218, %f217, 0f3BBB989D, 0f3F000000;
	cvt.sat.f32.f32 	%f219, %f218;
	fma.rm.f32 	%f220, %f219, %f207, %f206;
	add.f32 	%f221, %f220, 0fCB40007F;
	neg.f32 	%f222, %f221;
	fma.rn.f32 	%f223, %f217, 0f3FB8AA3B, %f222;
	fma.rn.f32 	%f224, %f217, 0f32A57060, %f223;
	mov.b32 	%r82, %f220;
	shl.b32 	%r83, %r82, 23;
	mov.b32 	%f225, %r83;
	ex2.approx.ftz.f32 	%f226, %f224;
	fma.rn.f32 	%f227, %f226, %f225, %f215;
	ld.global.f32 	%f228, [%rd26+256];
	sub.f32 	%f229, %f228, %f15;
	fma.rn.f32 	%f230, %f229, 0f3BBB989D, 0f3F000000;
	cvt.sat.f32.f32 	%f231, %f230;
	fma.rm.f32 	%f232, %f231, %f207, %f206;
	add.f32 	%f233, %f232, 0fCB40007F;
	neg.f32 	%f234, %f233;
	fma.rn.f32 	%f235, %f229, 0f3FB8AA3B, %f234;
	fma.rn.f32 	%f236, %f229, 0f32A57060, %f235;
	mov.b32 	%r84, %f232;
	shl.b32 	%r85, %r84, 23;
	mov.b32 	%f237, %r85;
	ex2.approx.ftz.f32 	%f238, %f236;
	fma.rn.f32 	%f239, %f238, %f237, %f227;
	ld.global.f32 	%f240, [%rd26+384];
	sub.f32 	%f241, %f240, %f15;
	fma.rn.f32 	%f242, %f241, 0f3BBB989D, 0f3F000000;
	cvt.sat.f32.f32 	%f243, %f242;
	fma.rm.f32 	%f244, %f243, %f207, %f206;
	add.f32 	%f245, %f244, 0fCB40007F;
	neg.f32 	%f246, %f245;
	fma.rn.f32 	%f247, %f241, 0f3FB8AA3B, %f246;
	fma.rn.f32 	%f248, %f241, 0f32A57060, %f247;
	mov.b32 	%r86, %f244;
	shl.b32 	%r87, %r86, 23;
	mov.b32 	%f249, %r87;
	ex2.approx.ftz.f32 	%f250, %f248;
	fma.rn.f32 	%f413, %f250, %f249, %f239;
	add.s32 	%r129, %r129, 128;
$L__BB0_23:
	setp.eq.s32 	%p22, %r8, 0;
	@%p22 bra 	$L__BB0_28;
	and.b32  	%r88, %r5, 96;
	setp.eq.s32 	%p23, %r88, 0;
	@%p23 bra 	$L__BB0_26;
	mul.wide.u32 	%rd27, %r129, 4;
	add.s64 	%rd28, %rd5, %rd27;
	ld.global.f32 	%f252, [%rd28];
	sub.f32 	%f253, %f252, %f15;
	fma.rn.f32 	%f254, %f253, 0f3BBB989D, 0f3F000000;
	cvt.sat.f32.f32 	%f255, %f254;
	mov.f32 	%f256, 0f4B400001;
	mov.f32 	%f257, 0f437C0000;
	fma.rm.f32 	%f258, %f255, %f257, %f256;
	add.f32 	%f259, %f258, 0fCB40007F;
	neg.f32 	%f260, %f259;
	fma.rn.f32 	%f261, %f253, 0f3FB8AA3B, %f260;
	fma.rn.f32 	%f262, %f253, 0f32A57060, %f261;
	mov.b32 	%r89, %f258;
	shl.b32 	%r90, %r89, 23;
	mov.b32 	%f263, %r90;
	ex2.approx.ftz.f32 	%f264, %f262;
	fma.rn.f32 	%f265, %f264, %f263, %f413;
	ld.global.f32 	%f266, [%rd28+128];
	sub.f32 	%f267, %f266, %f15;
	fma.rn.f32 	%f268, %f267, 0f3BBB989D, 0f3F000000;
	cvt.sat.f32.f32 	%f269, %f268;
	fma.rm.f32 	%f270, %f269, %f257, %f256;
	add.f32 	%f271, %f270, 0fCB40007F;
	neg.f32 	%f272, %f271;
	fma.rn.f32 	%f273, %f267, 0f3FB8AA3B, %f272;
	fma.rn.f32 	%f274, %f267, 0f32A57060, %f273;
	mov.b32 	%r91, %f270;
	shl.b32 	%r92, %r91, 23;
	mov.b32 	%f275, %r92;
	ex2.approx.ftz.f32 	%f276, %f274;
	fma.rn.f32 	%f413, %f276, %f275, %f265;
	add.s32 	%r129, %r129, 64;
$L__BB0_26:
	and.b32  	%r93, %r5, 32;
	setp.ne.s32 	%p24, %r93, 0;
	@%p24 bra 	$L__BB0_28;
	mul.wide.u32 	%rd29, %r129, 4;
	add.s64 	%rd30, %rd5, %rd29;
	ld.global.f32 	%f277, [%rd30];
	sub.f32 	%f278, %f277, %f15;
	fma.rn.f32 	%f279, %f278, 0f3BBB989D, 0f3F000000;
	cvt.sat.f32.f32 	%f280, %f279;
	mov.f32 	%f281, 0f4B400001;
	mov.f32 	%f282, 0f437C0000;
	fma.rm.f32 	%f283, %f280, %f282, %f281;
	add.f32 	%f284, %f283, 0fCB40007F;
	neg.f32 	%f285, %f284;
	fma.rn.f32 	%f286, %f278, 0f3FB8AA3B, %f285;
	fma.rn.f32 	%f287, %f278, 0f32A57060, %f286;
	mov.b32 	%r94, %f283;
	shl.b32 	%r95, %r94, 23;
	mov.b32 	%f288, %r95;
	ex2.approx.ftz.f32 	%f289, %f287;
	fma.rn.f32 	%f413, %f289, %f288, %f413;
$L__BB0_28:
	setp.lt.s32 	%p25, %r2, %r39;
	mov.b32 	%r96, %f413;
	shfl.sync.bfly.b32	%r97|%p26, %r96, 16, 31, -1;
	mov.b32 	%f290, %r97;
	add.f32 	%f291, %f413, %f290;
	mov.b32 	%r98, %f291;
	shfl.sync.bfly.b32	%r99|%p27, %r98, 8, 31, -1;
	mov.b32 	%f292, %r99;
	add.f32 	%f293, %f291, %f292;
	mov.b32 	%r100, %f293;
	shfl.sync.bfly.b32	%r101|%p28, %r100, 4, 31, -1;
	mov.b32 	%f294, %r101;
	add.f32 	%f295, %f293, %f294;
	mov.b32 	%r102, %f295;
	shfl.sync.bfly.b32	%r103|%p29, %r102, 2, 31, -1;
	mov.b32 	%f296, %r103;
	add.f32 	%f297, %f295, %f296;
	mov.b32 	%r104, %f297;
	shfl.sync.bfly.b32	%r105|%p30, %r104, 1, 31, -1;
	mov.b32 	%f298, %r105;
	add.f32 	%f28, %f297, %f298;
	@%p25 bra 	$L__BB0_29;
	bra.uni 	$L__BB0_35;
$L__BB0_29:
	setp.eq.s32 	%p31, %r8, 0;
	mov.u32 	%r131, %r2;
	@%p31 bra 	$L__BB0_33;
	or.b32  	%r131, %r2, 32;
	setp.eq.s32 	%p32, %r8, 1;
	cvt.u64.u32 	%rd31, %r2;
	mul.wide.u32 	%rd32, %r2, 4;
	add.s64 	%rd10, %rd5, %rd32;
	ld.global.f32 	%f299, [%rd10];
	sub.f32 	%f300, %f299, %f15;
	fma.rn.f32 	%f301, %f300, 0f3BBB989D, 0f3F000000;
	cvt.sat.f32.f32 	%f302, %f301;
	mov.f32 	%f303, 0f4B400001;
	mov.f32 	%f304, 0f437C0000;
	fma.rm.f32 	%f305, %f302, %f304, %f303;
	add.f32 	%f306, %f305, 0fCB40007F;
	neg.f32 	%f307, %f306;
	fma.rn.f32 	%f308, %f300, 0f3FB8AA3B, %f307;
	fma.rn.f32 	%f309, %f300, 0f32A57060, %f308;
	mov.b32 	%r106, %f305;
	shl.b32 	%r107, %r106, 23;
	mov.b32 	%f310, %r107;
	ex2.approx.ftz.f32 	%f311, %f309;
	mul.f32 	%f312, %f311, %f310;
	div.rn.f32 	%f313, %f312, %f28;
	add.s64 	%rd33, %rd31, %rd4;
	shl.b64 	%rd34, %rd33, 2;
	add.s64 	%rd11, %rd1, %rd34;
	st.global.f32 	[%rd11], %f313;
	@%p32 bra 	$L__BB0_33;
	or.b32  	%r131, %r2, 64;
	setp.eq.s32 	%p33, %r8, 2;
	ld.global.f32 	%f314, [%rd10+128];
	sub.f32 	%f315, %f314, %f15;
	fma.rn.f32 	%f316, %f315, 0f3BBB989D, 0f3F000000;
	cvt.sat.f32.f32 	%f317, %f316;
	mov.f32 	%f318, 0f4B400001;
	mov.f32 	%f319, 0f437C0000;
	fma.rm.f32 	%f320, %f317, %f319, %f318;
	add.f32 	%f321, %f320, 0fCB40007F;
	neg.f32 	%f322, %f321;
	fma.rn.f32 	%f323, %f315, 0f3FB8AA3B, %f322;
	fma.rn.f32 	%f324, %f315, 0f32A57060, %f323;
	mov.b32 	%r108, %f320;
	shl.b32 	%r109, %r108, 23;
	mov.b32 	%f325, %r109;
	ex2.approx.ftz.f32 	%f326, %f324;
	mul.f32 	%f327, %f326, %f325;
	div.rn.f32 	%f328, %f327, %f28;
	st.global.f32 	[%rd11+128], %f328;
	@%p33 bra 	$L__BB0_33;
	or.b32  	%r131, %r2, 96;
	ld.global.f32 	%f329, [%rd10+256];
	sub.f32 	%f330, %f329, %f15;
	fma.rn.f32 	%f331, %f330, 0f3BBB989D, 0f3F000000;
	cvt.sat.f32.f32 	%f332, %f331;
	mov.f32 	%f333, 0f4B400001;
	mov.f32 	%f334, 0f437C0000;
	fma.rm.f32 	%f335, %f332, %f334, %f333;
	add.f32 	%f336, %f335, 0fCB40007F;
	neg.f32 	%f337, %f336;
	fma.rn.f32 	%f338, %f330, 0f3FB8AA3B, %f337;
	fma.rn.f32 	%f339, %f330, 0f32A57060, %f338;
	mov.b32 	%r110, %f335;
	shl.b32 	%r111, %r110, 23;
	mov.b32 	%f340, %r111;
	ex2.approx.ftz.f32 	%f341, %f339;
	mul.f32 	%f342, %f341, %f340;
	div.rn.f32 	%f343, %f342, %f28;
	st.global.f32 	[%rd11+256], %f343;
$L__BB0_33:
	setp.lt.u32 	%p34, %r5, 96;
	@%p34 bra 	$L__BB0_35;
$L__BB0_34:
	cvt.u64.u32 	%rd35, %r131;
	mul.wide.u32 	%rd36, %r131, 4;
	add.s64 	%rd37, %rd5, %rd36;
	ld.global.f32 	%f344, [%rd37];
	sub.f32 	%f345, %f344, %f15;
	fma.rn.f32 	%f346, %f345, 0f3BBB989D, 0f3F000000;
	cvt.sat.f32.f32 	%f347, %f346;
	mov.f32 	%f348, 0f4B400001;
	mov.f32 	%f349, 0f437C0000;
	fma.rm.f32 	%f350, %f347, %f349, %f348;
	add.f32 	%f351, %f350, 0fCB40007F;
	neg.f32 	%f352, %f351;
	fma.rn.f32 	%f353, %f345, 0f3FB8AA3B, %f352;
	fma.rn.f32 	%f354, %f345, 0f32A57060, %f353;
	mov.b32 	%r112, %f350;
	shl.b32 	%r113, %r112, 23;
	mov.b32 	%f355, %r113;
	ex2.approx.ftz.f32 	%f356, %f354;
	mul.f32 	%f357, %f356, %f355;
	div.rn.f32 	%f358, %f357, %f28;
	add.s64 	%rd38, %rd35, %rd4;
	shl.b64 	%rd39, %rd38, 2;
	add.s64 	%rd40, %rd1, %rd39;
	st.global.f32 	[%rd40], %f358;
	ld.global.f32 	%f359, [%rd37+128];
	sub.f32 	%f360, %f359, %f15;
	fma.rn.f32 	%f361, %f360, 0f3BBB989D, 0f3F000000;
	cvt.sat.f32.f32 	%f362, %f361;
	fma.rm.f32 	%f363, %f362, %f349, %f348;
	add.f32 	%f364, %f363, 0fCB40007F;
	neg.f32 	%f365, %f364;
	fma.rn.f32 	%f366, %f360, 0f3FB8AA3B, %f365;
	fma.rn.f32 	%f367, %f360, 0f32A57060, %f366;
	mov.b32 	%r114, %f363;
	shl.b32 	%r115, %r114, 23;
	mov.b32 	%f368, %r115;
	ex2.approx.ftz.f32 	%f369, %f367;
	mul.f32 	%f370, %f369, %f368;
	div.rn.f32 	%f371, %f370, %f28;
	st.global.f32 	[%rd40+128], %f371;
	ld.global.f32 	%f372, [%rd37+256];
	sub.f32 	%f373, %f372, %f15;
	fma.rn.f32 	%f374, %f373, 0f3BBB989D, 0f3F000000;
	cvt.sat.f32.f32 	%f375, %f374;
	fma.rm.f32 	%f376, %f375, %f349, %f348;
	add.f32 	%f377, %f376, 0fCB40007F;
	neg.f32 	%f378, %f377;
	fma.rn.f32 	%f379, %f373, 0f3FB8AA3B, %f378;
	fma.rn.f32 	%f380, %f373, 0f32A57060, %f379;
	mov.b32 	%r116, %f376;
	shl.b32 	%r117, %r116, 23;
	mov.b32 	%f381, %r117;
	ex2.approx.ftz.f32 	%f382, %f380;
	mul.f32 	%f383, %f382, %f381;
	div.rn.f32 	%f384, %f383, %f28;
	st.global.f32 	[%rd40+256], %f384;
	ld.global.f32 	%f385, [%rd37+384];
	sub.f32 	%f386, %f385, %f15;
	fma.rn.f32 	%f387, %f386, 0f3BBB989D, 0f3F000000;
	cvt.sat.f32.f32 	%f388, %f387;
	fma.rm.f32 	%f389, %f388, %f349, %f348;
	add.f32 	%f390, %f389, 0fCB40007F;
	neg.f32 	%f391, %f390;
	fma.rn.f32 	%f392, %f386, 0f3FB8AA3B, %f391;
	fma.rn.f32 	%f393, %f386, 0f32A57060, %f392;
	mov.b32 	%r118, %f389;
	shl.b32 	%r119, %r118, 23;
	mov.b32 	%f394, %r119;
	ex2.approx.ftz.f32 	%f395, %f393;
	mul.f32 	%f396, %f395, %f394;
	div.rn.f32 	%f397, %f396, %f28;
	st.global.f32 	[%rd40+384], %f397;
	add.s32 	%r131, %r131, 128;
	setp.lt.s32 	%p35, %r131, %r39;
	@%p35 bra 	$L__BB0_34;
$L__BB0_35:
	add.s32 	%r120, %r120, %r11;
	setp.lt.s32 	%p36, %r120, %r38;
	@%p36 bra 	$L__BB0_2;
$L__BB0_36:
	ret;

}


// ===== COMPILED SASS (sm_100) =====

	.target	sm_100

	.elftype	@"ET_EXEC"


//--------------------- .note.nv.tkinfo           --------------------------
	.section	.note.nv.tkinfo,"",@"SHT_NOTE"
	.sectionflags	@"SHF_NOTE_NV_TKINFO"
	.tkinfo
        /*0018*/ 	.word	0x00000002
        /*0030*/ 	.string	""
        /*0030*/ 	.string	"ptxas"
        /*0030*/ 	.string	"Cuda compilation tools, release 13.0, V13.0.88"
        /*0030*/ 	.string	"Build cuda_13.0.r13.0/compiler.36424714_0"
        /*0030*/ 	.string	"-arch sm_100 -m 64 "



//--------------------- .note.nv.cuinfo           --------------------------
	.section	.note.nv.cuinfo,"",@"SHT_NOTE"
	.sectionflags	@"SHF_NOTE_NV_CUINFO"
        /*0018*/ 	.short	0x0002
        /*001a*/ 	.short	0x0064
        /*001c*/ 	.short	0x0082
	.zero		2


//--------------------- .nv.info                  --------------------------
	.section	.nv.info,"",@"SHT_CUDA_INFO"
	.align	4


	//----- nvinfo : EIATTR_REGCOUNT
	.align		4
        /*0000*/ 	.byte	0x04, 0x2f
        /*0002*/ 	.short	(.L_1 - .L_0)
	.align		4
.L_0:
        /*0004*/ 	.word	index@(_Z14softmax_kernelPfS_ii)
        /*0008*/ 	.word	0x00000028


	//----- nvinfo : EIATTR_FRAME_SIZE
	.align		4
.L_1:
        /*000c*/ 	.byte	0x04, 0x11
        /*000e*/ 	.short	(.L_3 - .L_2)
	.align		4
.L_2:
        /*0010*/ 	.word	index@($__internal_0_$__cuda_sm3x_div_rn_noftz_f32_slowpath)
        /*0014*/ 	.word	0x00000000


	//----- nvinfo : EIATTR_FRAME_SIZE
	.align		4
.L_3:
        /*0018*/ 	.byte	0x04, 0x11
        /*001a*/ 	.short	(.L_5 - .L_4)
	.align		4
.L_4:
        /*001c*/ 	.word	index@(_Z14softmax_kernelPfS_ii)
        /*0020*/ 	.word	0x00000000


	//----- nvinfo : EIATTR_MIN_STACK_SIZE
	.align		4
.L_5:
        /*0024*/ 	.byte	0x04, 0x12
        /*0026*/ 	.short	(.L_7 - .L_6)
	.align		4
.L_6:
        /*0028*/ 	.word	index@(_Z14softmax_kernelPfS_ii)
        /*002c*/ 	.word	0x00000000
.L_7:


//--------------------- .nv.compat                --------------------------
	.section	.nv.compat,"",@"SHT_CUDA_COMPAT_INFO"
	.align	4
        /*0000*/ 	.byte	0x02, 0x09, 0x00, 0x00, 0x02, 0x02, 0x01, 0x00, 0x02, 0x05, 0x05, 0x00, 0x03, 0x07, 0x01, 0x01
        /*0010*/ 	.byte	0x02, 0x03, 0x00, 0x00, 0x02, 0x06, 0x01, 0x00, 0x04, 0x0b, 0x08, 0x00, 0x01, 0x00, 0x00, 0x00
        /*0020*/ 	.byte	0x00, 0x00, 0x00, 0x00


//--------------------- .nv.info._Z14softmax_kernelPfS_ii --------------------------
	.section	.nv.info._Z14softmax_kernelPfS_ii,"",@"SHT_CUDA_INFO"
	.sectionflags	@""
	.align	4


	//----- nvinfo : EIATTR_CUDA_API_VERSION
	.align		4
        /*0000*/ 	.byte	0x04, 0x37
        /*0002*/ 	.short	(.L_9 - .L_8)
.L_8:
        /*0004*/ 	.word	0x00000082


	//----- nvinfo : EIATTR_KPARAM_INFO
	.align		4
.L_9:
        /*0008*/ 	.byte	0x04, 0x17
        /*000a*/ 	.short	(.L_11 - .L_10)
.L_10:
        /*000c*/ 	.word	0x00000000
        /*0010*/ 	.short	0x0003
        /*0012*/ 	.short	0x0014
        /*0014*/ 	.byte	0x00, 0xf0, 0x11, 0x00


	//----- nvinfo : EIATTR_KPARAM_INFO
	.align		4
.L_11:
        /*0018*/ 	.byte	0x04, 0x17
        /*001a*/ 	.short	(.L_13 - .L_12)
.L_12:
        /*001c*/ 	.word	0x00000000
        /*0020*/ 	.short	0x0002
        /*0022*/ 	.short	0x0010
        /*0024*/ 	.byte	0x00, 0xf0, 0x11, 0x00


	//----- nvinfo : EIATTR_KPARAM_INFO
	.align		4
.L_13:
        /*0028*/ 	.byte	0x04, 0x17
        /*002a*/ 	.short	(.L_15 - .L_14)
.L_14:
        /*002c*/ 	.word	0x00000000
        /*0030*/ 	.short	0x0001
        /*0032*/ 	.short	0x0008
        /*0034*/ 	.byte	0x00, 0xf5, 0x21, 0x00


	//----- nvinfo : EIATTR_KPARAM_INFO
	.align		4
.L_15:
        /*0038*/ 	.byte	0x04, 0x17
        /*003a*/ 	.short	(.L_17 - .L_16)
.L_16:
        /*003c*/ 	.word	0x00000000
        /*0040*/ 	.short	0x0000
        /*0042*/ 	.short	0x0000
        /*0044*/ 	.byte	0x00, 0xf5, 0x21, 0x00


	//----- nvinfo : EIATTR_SPARSE_MMA_MASK
	.align		4
.L_17:
        /*0048*/ 	.byte	0x03, 0x50
        /*004a*/ 	.short	0x0000


	//----- nvinfo : EIATTR_MAXREG_COUNT
	.align		4
        /*004c*/ 	.byte	0x03, 0x1b
        /*004e*/ 	.short	0x00ff


	//----- nvinfo : EIATTR_MERCURY_ISA_VERSION
	.align		4
        /*0050*/ 	.byte	0x03, 0x5f
        /*0052*/ 	.short	0x0101


	//----- nvinfo : EIATTR_COOP_GROUP_MASK_REGIDS
	.align		4
        /*0054*/ 	.byte	0x04, 0x29
        /*0056*/ 	.short	(.L_19 - .L_18)


	//   ....[0]....
.L_18:
        /*0058*/ 	.word	0xffffffff


	//   ....[1]....
        /*005c*/ 	.word	0xffffffff


	//   ....[2]....
        /*0060*/ 	.word	0xffffffff


	//   ....[3]....
        /*0064*/ 	.word	0xffffffff


	//   ....[4]....
        /*0068*/ 	.word	0xffffffff


	//   ....[5]....
        /*006c*/ 	.word	0xffffffff


	//   ....[6]....
        /*0070*/ 	.word	0xffffffff


	//   ....[7]....
        /*0074*/ 	.word	0xffffffff


	//   ....[8]....
        /*0078*/ 	.word	0xffffffff


	//   ....[9]....
        /*007c*/ 	.word	0xffffffff


	//   ....[10]....
        /*0080*/ 	.word	0x05000017


	//   ....[11]....
        /*0084*/ 	.word	0x05000017


	//   ....[12]....
        /*0088*/ 	.word	0x05000017


	//   ....[13]....
        /*008c*/ 	.word	0x05000017


	//   ....[14]....
        /*0090*/ 	.word	0x05000017


	//   ....[15]....
        /*0094*/ 	.word	0x05000017


	//   ....[16]....
        /*0098*/ 	.word	0x05000017


	//   ....[17]....
        /*009c*/ 	.word	0x05000017


	//   ....[18]....
        /*00a0*/ 	.word	0x05000017


	//   ....[19]....
        /*00a4*/ 	.word	0x05000017


	//----- nvinfo : EIATTR_COOP_GROUP_INSTR_OFFSETS
	.align		4
.L_19:
        /*00a8*/ 	.byte	0x04, 0x28
        /*00aa*/ 	.short	(.L_21 - .L_20)


	//   ....[0]....
.L_20:
        /*00ac*/ 	.word	0x00000870


	//   ....[1]....
        /*00b0*/ 	.word	0x00000890


	//   ....[2]....
        /*00b4*/ 	.word	0x000008b0


	//   ....[3]....
        /*00b8*/ 	.word	0x000008d0


	//   ....[4]....
        /*00bc*/ 	.word	0x000008f0


	//   ....[5]....
        /*00c0*/ 	.word	0x00001580


	//   ....[6]....
        /*00c4*/ 	.word	0x000015a0


	//   ....[7]....
        /*00c8*/ 	.word	0x000015c0


	//   ....[8]....
        /*00cc*/ 	.word	0x000015e0


	//   ....[9]....
        /*00d0*/ 	.word	0x00001600


	//   ....[10]....
        /*00d4*/ 	.word	0x000024f0


	//   ....[11]....
        /*00d8*/ 	.word	0x00002590


	//   ....[12]....
        /*00dc*/ 	.word	0x00002600


	//   ....[13]....
        /*00e0*/ 	.word	0x00002670


	//   ....[14]....
        /*00e4*/ 	.word	0x000026e0


	//   ....[15]....
        /*00e8*/ 	.word	0x00002760


	//   ....[16]....
        /*00ec*/ 	.word	0x00002800


	//   ....[17]....
        /*00f0*/ 	.word	0x00002870


	//   ....[18]....
        /*00f4*/ 	.word	0x000028e0


	//   ....[19]....
        /*00f8*/ 	.word	0x00002950


	//----- nvinfo : EIATTR_VRC_CTA_INIT_COUNT
	.align		4
.L_21:
        /*00fc*/ 	.byte	0x02, 0x4a
	.zero		1
	.zero		1


	//----- nvinfo : EIATTR_EXIT_INSTR_OFFSETS
	.align		4
        /*0100*/ 	.byte	0x04, 0x1c
        /*0102*/ 	.short	(.L_23 - .L_22)


	//   ....[0]....
.L_22:
        /*0104*/ 	.word	0x00000090


	//   ....[1]....
        /*0108*/ 	.word	0x00002480


	//----- nvinfo : EIATTR_CRS_STACK_SIZE
	.align		4
.L_23:
        /*010c*/ 	.byte	0x04, 0x1e
        /*010e*/ 	.short	(.L_25 - .L_24)
.L_24:
        /*0110*/ 	.word	0x00000000


	//----- nvinfo : EIATTR_CBANK_PARAM_SIZE
	.align		4
.L_25:
        /*0114*/ 	.byte	0x03, 0x19
        /*0116*/ 	.short	0x0018


	//----- nvinfo : EIATTR_PARAM_CBANK
	.align		4
        /*0118*/ 	.byte	0x04, 0x0a
        /*011a*/ 	.short	(.L_27 - .L_26)
	.align		4
.L_26:
        /*011c*/ 	.word	index@(.nv.constant0._Z14softmax_kernelPfS_ii)
        /*0120*/ 	.short	0x0380
        /*0122*/ 	.short	0x0018


	//----- nvinfo : EIATTR_SW_WAR
	.align		4
.L_27:
        /*0124*/ 	.byte	0x04, 0x36
        /*0126*/ 	.short	(.L_29 - .L_28)
.L_28:
        /*0128*/ 	.word	0x00000008
.L_29:


//--------------------- .nv.callgraph             --------------------------
	.section	.nv.callgraph,"",@"SHT_CUDA_CALLGRAPH"
	.align	4
	.sectionentsize	8
	.align		4
        /*0000*/ 	.word	0x00000000
	.align		4
        /*0004*/ 	.word	0xffffffff
	.align		4
        /*0008*/ 	.word	0x00000000
	.align		4
        /*000c*/ 	.word	0xfffffffe
	.align		4
        /*0010*/ 	.word	0x00000000
	.align		4
        /*0014*/ 	.word	0xfffffffd
	.align		4
        /*0018*/ 	.word	0x00000000
	.align		4
        /*001c*/ 	.word	0xfffffffc


//--------------------- .text._Z14softmax_kernelPfS_ii --------------------------
	.section	.text._Z14softmax_kernelPfS_ii,"ax",@progbits
	.align	128
        .global         _Z14softmax_kernelPfS_ii
        .type           _Z14softmax_kernelPfS_ii,@function
        .size           _Z14softmax_kernelPfS_ii,(.L_x_66 - _Z14softmax_kernelPfS_ii)
        .other          _Z14softmax_kernelPfS_ii,@"STO_CUDA_ENTRY STV_DEFAULT"
_Z14softmax_kernelPfS_ii:
.text._Z14softmax_kernelPfS_ii:
[----:B------:R-:W-:Y:S01]  /*0000*/  LDC R1, c[0x0][0x37c] ;  /* 0x0000df00ff017b82 */ /* 0x000fe20000000800 */
[----:B------:R-:W0:Y:S01]  /*0010*/  S2R R19, SR_TID.X ;  /* 0x0000000000137919 */ /* 0x000e220000002100 */
[----:B------:R-:W1:Y:S01]  /*0020*/  LDCU UR4, c[0x0][0x360] ;  /* 0x00006c00ff0477ac */ /* 0x000e620008000800 */
[----:B------:R-:W2:Y:S01]  /*0030*/  S2R R15, SR_CTAID.X ;  /* 0x00000000000f7919 */ /* 0x000ea20000002500 */
[----:B------:R-:W3:Y:S01]  /*0040*/  LDCU UR5, c[0x0][0x390] ;  /* 0x00007200ff0577ac */ /* 0x000ee20008000800 */
[----:B-1----:R-:W-:Y:S01]  /*0050*/  USHF.R.U32.HI UR4, URZ, 0x5, UR4 ;  /* 0x00000005ff047899 */ /* 0x002fe20008011604 */
[----:B0-----:R-:W-:-:S05]  /*0060*/  SHF.R.U32.HI R0, RZ, 0x5, R19 ;  /* 0x00000005ff007819 */ /* 0x001fca0000011613 */
[----:B--2---:R-:W-:-:S05]  /*0070*/  IMAD R15, R15, UR4, R0 ;  /* 0x000000040f0f7c24 */ /* 0x004fca000f8e0200 */
[----:B---3--:R-:W-:-:S13]  /*0080*/  ISETP.GE.AND P0, PT, R15, UR5, PT ;  /* 0x000000050f007c0c */ /* 0x008fda000bf06270 */
[----:B------:R-:W-:Y:S05]  /*0090*/  @P0 EXIT ;  /* 0x000000000000094d */ /* 0x000fea0003800000 */
[----:B------:R-:W0:Y:S01]  /*00a0*/  LDC.64 R2, c[0x0][0x380] ;  /* 0x0000e000ff027b82 */ /* 0x000e220000000a00 */
[----:B------:R-:W1:Y:S01]  /*00b0*/  LDCU UR6, c[0x0][0x394] ;  /* 0x00007280ff0677ac */ /* 0x000e620008000800 */
[----:B------:R-:W-:Y:S01]  /*00c0*/  LOP3.LUT R19, R19, 0x1f, RZ, 0xc0, !PT ;  /* 0x0000001f13137812 */ /* 0x000fe200078ec0ff */
[----:B------:R-:W2:Y:S03]  /*00d0*/  LDCU UR5, c[0x0][0x370] ;  /* 0x00006e00ff0577ac */ /* 0x000ea60008000800 */
[----:B------:R-:W-:-:S04]  /*00e0*/  LOP3.LUT R18, RZ, R19, RZ, 0x33, !PT ;  /* 0x00000013ff127212 */ /* 0x000fc800078e33ff */
[----:B-1----:R-:W-:Y:S01]  /*00f0*/  IADD3 R18, PT, PT, R18, UR6, RZ ;  /* 0x0000000612127c10 */ /* 0x002fe2000fffe0ff */
[----:B------:R-:W1:Y:S03]  /*0100*/  LDCU.64 UR6, c[0x0][0x358] ;  /* 0x00006b00ff0677ac */ /* 0x000e660008000a00 */
[----:B------:R-:W-:Y:S01]  /*0110*/  LEA.HI R14, R18, 0x1, RZ, 0x1b ;  /* 0x00000001120e7811 */ /* 0x000fe200078fd8ff */
[----:B0-----:R-:W-:Y:S01]  /*0120*/  IMAD.WIDE.U32 R2, R19, 0x4, R2 ;  /* 0x0000000413027825 */ /* 0x001fe200078e0002 */
[----:B--2---:R-:W-:Y:S02]  /*0130*/  UIMAD UR4, UR4, UR5, URZ ;  /* 0x00000005040472a4 */ /* 0x004fe4000f8e02ff */
[----:B------:R-:W-:Y:S02]  /*0140*/  LOP3.LUT R13, R14, 0xffffff0, RZ, 0xc0, !PT ;  /* 0x0ffffff00e0d7812 */ /* 0x000fe400078ec0ff */
[----:B------:R-:W-:-:S02]  /*0150*/  IADD3 R17, P0, PT, R2, 0x400, RZ ;  /* 0x0000040002117810 */ /* 0x000fc40007f1e0ff */
[C---:B------:R-:W-:Y:S02]  /*0160*/  LOP3.LUT R22, R14.reuse, 0xf, RZ, 0xc0, !PT ;  /* 0x0000000f0e167812 */ /* 0x040fe400078ec0ff */
[C---:B------:R-:W-:Y:S02]  /*0170*/  LOP3.LUT R21, R14.reuse, 0x7, RZ, 0xc0, !PT ;  /* 0x000000070e157812 */ /* 0x040fe400078ec0ff */
[C---:B------:R-:W-:Y:S02]  /*0180*/  LOP3.LUT R20, R14.reuse, 0x3, RZ, 0xc0, !PT ;  /* 0x000000030e147812 */ /* 0x040fe400078ec0ff */
[----:B------:R-:W-:Y:S02]  /*0190*/  IADD3.X R16, PT, PT, RZ, R3, RZ, P0, !PT ;  /* 0x00000003ff107210 */ /* 0x000fe400007fe4ff */
[----:B------:R-:W-:Y:S02]  /*01a0*/  LOP3.LUT R14, R14, 0xffffff8, RZ, 0xc0, !PT ;  /* 0x0ffffff80e0e7812 */ /* 0x000fe400078ec0ff */
[----:B-1----:R-:W-:-:S07]  /*01b0*/  IADD3 R13, PT, PT, -R13, RZ, RZ ;  /* 0x000000ff0d0d7210 */ /* 0x002fce0007ffe1ff */
.L_x_39:
[----:B0-----:R-:W0:Y:S01]  /*01c0*/  LDCU.64 UR8, c[0x0][0x390] ;  /* 0x00007200ff0877ac */ /* 0x001e220008000a00 */
[----:B-1----:R-:W1:Y:S01]  /*01d0*/  LDC.64 R4, c[0x0][0x380] ;  /* 0x0000e000ff047b82 */ /* 0x002e620000000a00 */
[----:B------:R-:W-:Y:S01]  /*01e0*/  BSSY.RECONVERGENT B0, `(.L_x_0) ;  /* 0x0000064000007945 */ /* 0x000fe20003800200 */
[----:B------:R-:W-:Y:S01]  /*01f0*/  IMAD.MOV.U32 R0, RZ, RZ, -0x800000 ;  /* 0xff800000ff007424 */ /* 0x000fe200078e00ff */
[----:B0-----:R-:W-:Y:S01]  /*0200*/  ISETP.GE.AND P0, PT, R19, UR9, PT ;  /* 0x0000000913007c0c */ /* 0x001fe2000bf06270 */
[C---:B------:R-:W-:Y:S01]  /*0210*/  IMAD R12, R15.reuse, UR9, RZ ;  /* 0x000000090f0c7c24 */ /* 0x040fe2000f8e02ff */
[----:B------:R-:W-:-:S04]  /*0220*/  IADD3 R15, PT, PT, R15, UR4, RZ ;  /* 0x000000040f0f7c10 */ /* 0x000fc8000fffe0ff */
[----:B------:R-:W-:Y:S01]  /*0230*/  ISETP.GE.AND P2, PT, R15, UR8, PT ;  /* 0x000000080f007c0c */ /* 0x000fe2000bf46270 */
[----:B-1----:R-:W-:Y:S01]  /*0240*/  IMAD.WIDE R4, R12, 0x4, R4 ;  /* 0x000000040c047825 */ /* 0x002fe200078e0204 */
[----:B------:R-:W-:-:S05]  /*0250*/  SHF.R.S32.HI R11, RZ, 0x1f, R12 ;  /* 0x0000001fff0b7819 */ /* 0x000fca000001140c */
[----:B--234-:R-:W-:Y:S06]  /*0260*/  @P0 BRA `(.L_x_1) ;  /* 0x00000004006c0947 */ /* 0x01cfec0003800000 */
[----:B------:R-:W-:Y:S01]  /*0270*/  ISETP.GE.U32.AND P0, PT, R18, 0x1e0, PT ;  /* 0x000001e01200780c */ /* 0x000fe20003f06070 */
[----:B------:R-:W-:Y:S01]  /*0280*/  BSSY.RECONVERGENT B1, `(.L_x_2) ;  /* 0x000002a000017945 */ /* 0x000fe20003800200 */
[----:B------:R-:W-:Y:S02]  /*0290*/  ISETP.NE.AND P1, PT, R22, RZ, PT ;  /* 0x000000ff1600720c */ /* 0x000fe40003f25270 */
[----:B------:R-:W-:Y:S02]  /*02a0*/  MOV R0, 0xff800000 ;  /* 0xff80000000007802 */ /* 0x000fe40000000f00 */
[----:B------:R-:W-:-:S07]  /*02b0*/  MOV R7, R19 ;  /* 0x0000001300077202 */ /* 0x000fce0000000f00 */
[----:B------:R-:W-:Y:S05]  /*02c0*/  @!P0 BRA `(.L_x_3) ;  /* 0x0000000000948947 */ /* 0x000fea0003800000 */
[C---:B------:R-:W-:Y:S01]  /*02d0*/  LEA R9, P0, R12.reuse, R17, 0x2 ;  /* 0x000000110c097211 */ /* 0x040fe200078010ff */
[----:B------:R-:W-:Y:S01]  /*02e0*/  IMAD.MOV.U32 R7, RZ, RZ, R19 ;  /* 0x000000ffff077224 */ /* 0x000fe200078e0013 */
[----:B------:R-:W-:Y:S02]  /*02f0*/  MOV R0, 0xff800000 ;  /* 0xff80000000007802 */ /* 0x000fe40000000f00 */
[----:B------:R-:W-:Y:S02]  /*0300*/  MOV R8, R13 ;  /* 0x0000000d00087202 */ /* 0x000fe40000000f00 */
[----:B------:R-:W-:-:S07]  /*0310*/  LEA.HI.X R10, R12, R16, R11, 0x2, P0 ;  /* 0x000000100c0a7211 */ /* 0x000fce00000f140b */
.L_x_4:
[----:B------:R-:W-:Y:S02]  /*0320*/  MOV R2, R9 ;  /* 0x0000000900027202 */ /* 0x000fe40000000f00 */
[----:B------:R-:W-:-:S05]  /*0330*/  MOV R3, R10 ;  /* 0x0000000a00037202 */ /* 0x000fca0000000f00 */
[----:B------:R-:W2:Y:S04]  /*0340*/  LDG.E R27, desc[UR6][R2.64+-0x400] ;  /* 0xfffc0006021b7981 */ /* 0x000ea8000c1e1900 */
[----:B------:R-:W2:Y:S04]  /*0350*/  LDG.E R26, desc[UR6][R2.64+-0x380] ;  /* 0xfffc8006021a7981 */ /* 0x000ea8000c1e1900 */
[----:B------:R-:W3:Y:S04]  /*0360*/  LDG.E R31, desc[UR6][R2.64+-0x300] ;  /* 0xfffd0006021f7981 */ /* 0x000ee8000c1e1900 */
[----:B------:R-:W3:Y:S04]  /*0370*/  LDG.E R30, desc[UR6][R2.64+-0x280] ;  /* 0xfffd8006021e7981 */ /* 0x000ee8000c1e1900 */
[----:B------:R-:W4:Y:S04]  /*0380*/  LDG.E R33, desc[UR6][R2.64+-0x200] ;  /* 0xfffe000602217981 */ /* 0x000f28000c1e1900 */
[----:B------:R-:W4:Y:S04]  /*0390*/  LDG.E R32, desc[UR6][R2.64+-0x180] ;  /* 0xfffe800602207981 */ /* 0x000f28000c1e1900 */
[----:B------:R-:W5:Y:S04]  /*03a0*/  LDG.E R24, desc[UR6][R2.64+-0x100] ;  /* 0xffff000602187981 */ /* 0x000f68000c1e1900 */
[----:B------:R-:W5:Y:S04]  /*03b0*/  LDG.E R25, desc[UR6][R2.64+-0x80] ;  /* 0xffff800602197981 */ /* 0x000f68000c1e1900 */
[----:B------:R-:W5:Y:S04]  /*03c0*/  LDG.E R23, desc[UR6][R2.64] ;  /* 0x0000000602177981 */ /* 0x000f68000c1e1900 */
[----:B------:R-:W5:Y:S04]  /*03d0*/  LDG.E R10, desc[UR6][R2.64+0x80] ;  /* 0x00008006020a7981 */ /* 0x000f68000c1e1900 */
[----:B------:R-:W5:Y:S04]  /*03e0*/  LDG.E R9, desc[UR6][R2.64+0x100] ;  /* 0x0001000602097981 */ /* 0x000f68000c1e1900 */
[----:B------:R-:W5:Y:S04]  /*03f0*/  LDG.E R6, desc[UR6][R2.64+0x180] ;  /* 0x0001800602067981 */ /* 0x000f68000c1e1900 */
[----:B------:R-:W5:Y:S01]  /*0400*/  LDG.E R29, desc[UR6][R2.64+0x200] ;  /* 0x00020006021d7981 */ /* 0x000f62000c1e1900 */
[----:B--2---:R-:W-:-:S03]  /*0410*/  FMNMX3 R28, R0, R27, R26, !PT ;  /* 0x0000001b001c7276 */ /* 0x004fc6000780001a */
[----:B------:R-:W2:Y:S04]  /*0420*/  LDG.E R26, desc[UR6][R2.64+0x280] ;  /* 0x00028006021a7981 */ /* 0x000ea8000c1e1900 */
[----:B------:R-:W2:Y:S04]  /*0430*/  LDG.E R27, desc[UR6][R2.64+0x300] ;  /* 0x00030006021b7981 */ /* 0x000ea8000c1e1900 */
[----:B------:R-:W2:Y:S01]  /*0440*/  LDG.E R0, desc[UR6][R2.64+0x380] ;  /* 0x0003800602007981 */ /* 0x000ea2000c1e1900 */
[----:B---3--:R-:W-:Y:S02]  /*0450*/  FMNMX3 R28, R28, R31, R30, !PT ;  /* 0x0000001f1c1c7276 */ /* 0x008fe4000780001e */
[----:B------:R-:W-:-:S02]  /*0460*/  IADD3 R8, PT, PT, R8, 0x10, RZ ;  /* 0x0000001008087810 */ /* 0x000fc40007ffe0ff */
[----:B----4-:R-:W-:Y:S02]  /*0470*/  FMNMX3 R28, R28, R33, R32, !PT ;  /* 0x000000211c1c7276 */ /* 0x010fe40007800020 */
[----:B------:R-:W-:Y:S02]  /*0480*/  ISETP.NE.AND P0, PT, R8, RZ, PT ;  /* 0x000000ff0800720c */ /* 0x000fe40003f05270 */
[----:B-----5:R-:W-:-:S04]  /*0490*/  FMNMX3 R24, R28, R24, R25, !PT ;  /* 0x000000181c187276 */ /* 0x020fc80007800019 */
[----:B------:R-:W-:-:S04]  /*04a0*/  FMNMX3 R10, R24, R23, R10, !PT ;  /* 0x00000017180a7276 */ /* 0x000fc8000780000a */
[----:B------:R-:W-:Y:S02]  /*04b0*/  FMNMX3 R6, R10, R9, R6, !PT ;  /* 0x000000090a067276 */ /* 0x000fe40007800006 */
[----:B------:R-:W-:Y:S01]  /*04c0*/  IADD3 R9, P3, PT, R2, 0x800, RZ ;  /* 0x0000080002097810 */ /* 0x000fe20007f7e0ff */
[----:B------:R-:W-:-:S03]  /*04d0*/  VIADD R7, R7, 0x200 ;  /* 0x0000020007077836 */ /* 0x000fc60000000000 */
[----:B------:R-:W-:Y:S02]  /*04e0*/  IADD3.X R10, PT, PT, RZ, R3, RZ, P3, !PT ;  /* 0x00000003ff0a7210 */ /* 0x000fe40001ffe4ff */
[----:B--2---:R-:W-:-:S04]  /*04f0*/  FMNMX3 R6, R6, R29, R26, !PT ;  /* 0x0000001d06067276 */ /* 0x004fc8000780001a */
[----:B------:R-:W-:Y:S01]  /*0500*/  FMNMX3 R0, R6, R27, R0, !PT ;  /* 0x0000001b06007276 */ /* 0x000fe20007800000 */
[----:B------:R-:W-:Y:S06]  /*0510*/  @P0 BRA `(.L_x_4) ;  /* 0xfffffffc00800947 */ /* 0x000fec000383ffff */
.L_x_3:
[----:B------:R-:W-:Y:S05]  /*0520*/  BSYNC.RECONVERGENT B1 ;  /* 0x0000000000017941 */ /* 0x000fea0003800200 */
.L_x_2:
[----:B------:R-:W-:Y:S05]  /*0530*/  @!P1 BRA `(.L_x_1) ;  /* 0x0000000000b89947 */ /* 0x000fea0003800000 */
[----:B------:R-:W-:Y:S01]  /*0540*/  IADD3 R2, PT, PT, R22, -0x1, RZ ;  /* 0xffffffff16027810 */ /* 0x000fe20007ffe0ff */
[----:B------:R-:W-:Y:S01]  /*0550*/  BSSY.RECONVERGENT B1, `(.L_x_5) ;  /* 0x0000012000017945 */ /* 0x000fe20003800200 */
[----:B------:R-:W-:Y:S02]  /*0560*/  ISETP.NE.AND P1, PT, R21, RZ, PT ;  /* 0x000000ff1500720c */ /* 0x000fe40003f25270 */
[----:B------:R-:W-:-:S13]  /*0570*/  ISETP.GE.U32.AND P0, PT, R2, 0x7, PT ;  /* 0x000000070200780c */ /* 0x000fda0003f06070 */
[----:B------:R-:W-:Y:S05]  /*0580*/  @!P0 BRA `(.L_x_6) ;  /* 0x0000000000388947 */ /* 0x000fea0003800000 */
[----:B------:R-:W-:-:S05]  /*0590*/  IMAD.WIDE.U32 R2, R7, 0x4, R4 ;  /* 0x0000000407027825 */ /* 0x000fca00078e0004 */
[----:B------:R-:W2:Y:S04]  /*05a0*/  LDG.E R9, desc[UR6][R2.64] ;  /* 0x0000000602097981 */ /* 0x000ea8000c1e1900 */
[----:B------:R-:W2:Y:S04]  /*05b0*/  LDG.E R6, desc[UR6][R2.64+0x80] ;  /* 0x0000800602067981 */ /* 0x000ea8000c1e1900 */
[----:B------:R-:W3:Y:S04]  /*05c0*/  LDG.E R23, desc[UR6][R2.64+0x100] ;  /* 0x0001000602177981 */ /* 0x000ee8000c1e1900 */
[----:B------:R-:W3:Y:S04]  /*05d0*/  LDG.E R8, desc[UR6][R2.64+0x180] ;  /* 0x0001800602087981 */ /* 0x000ee8000c1e1900 */
[----:B------:R-:W4:Y:S04]  /*05e0*/  LDG.E R25, desc[UR6][R2.64+0x200] ;  /* 0x0002000602197981 */ /* 0x000f28000c1e1900 */
[----:B------:R-:W4:Y:S04]  /*05f0*/  LDG.E R10, desc[UR6][R2.64+0x280] ;  /* 0x00028006020a7981 */ /* 0x000f28000c1e1900 */
[----:B------:R-:W5:Y:S04]  /*0600*/  LDG.E R27, desc[UR6][R2.64+0x300] ;  /* 0x00030006021b7981 */ /* 0x000f68000c1e1900 */
[----:B------:R-:W5:Y:S01]  /*0610*/  LDG.E R24, desc[UR6][R2.64+0x380] ;  /* 0x0003800602187981 */ /* 0x000f62000c1e1900 */
[----:B------:R-:W-:-:S02]  /*0620*/  IADD3 R7, PT, PT, R7, 0x100, RZ ;  /* 0x0000010007077810 */ /* 0x000fc40007ffe0ff */
[----:B--2---:R-:W-:-:S04]  /*0630*/  FMNMX3 R6, R0, R9, R6, !PT ;  /* 0x0000000900067276 */ /* 0x004fc80007800006 */
[----:B---3--:R-:W-:-:S04]  /*0640*/  FMNMX3 R6, R6, R23, R8, !PT ;  /* 0x0000001706067276 */ /* 0x008fc80007800008 */
[----:B----4-:R-:W-:-:S04]  /*0650*/  FMNMX3 R6, R6, R25, R10, !PT ;  /* 0x0000001906067276 */ /* 0x010fc8000780000a */
[----:B-----5:R-:W-:-:S07]  /*0660*/  FMNMX3 R0, R6, R27, R24, !PT ;  /* 0x0000001b06007276 */ /* 0x020fce0007800018 */
.L_x_6:
[----:B------:R-:W-:Y:S05]  /*0670*/  BSYNC.RECONVERGENT B1 ;  /* 0x0000000000017941 */ /* 0x000fea0003800200 */
.L_x_5:
        /* <DEDUP_REMOVED lines=10> */
[----:B------:R-:W3:Y:S01]  /*0720*/  LDG.E R8, desc[UR6][R2.64+0x180] ;  /* 0x0001800602087981 */ /* 0x000ee2000c1e1900 */
[----:B------:R-:W-:-:S02]  /*0730*/  IADD3 R7, PT, PT, R7, 0x80, RZ ;  /* 0x0000008007077810 */ /* 0x000fc40007ffe0ff */
[----:B--2---:R-:W-:-:S04]  /*0740*/  FMNMX3 R0, R0, R9, R6, !PT ;  /* 0x0000000900007276 */ /* 0x004fc80007800006 */
[----:B---3--:R-:W-:-:S07]  /*0750*/  FMNMX3 R0, R0, R23, R8, !PT ;  /* 0x0000001700007276 */ /* 0x008fce0007800008 */
.L_x_8:
[----:B------:R-:W-:Y:S05]  /*0760*/  BSYNC.RECONVERGENT B1 ;  /* 0x0000000000017941 */ /* 0x000fea0003800200 */
.L_x_7:
[----:B------:R-:W-:Y:S05]  /*0770*/  @!P1 BRA `(.L_x_1) ;  /* 0x0000000000289947 */ /* 0x000fea0003800000 */
[----:B------:R-:W-:-:S05]  /*0780*/  IMAD.WIDE.U32 R2, R7, 0x4, R4 ;  /* 0x0000000407027825 */ /* 0x000fca00078e0004 */
[----:B------:R-:W2:Y:S01]  /*0790*/  LDG.E R7, desc[UR6][R2.64] ;  /* 0x0000000602077981 */ /* 0x000ea2000c1e1900 */
[----:B------:R-:W-:Y:S02]  /*07a0*/  ISETP.NE.AND P0, PT, R20, 0x1, PT ;  /* 0x000000011400780c */ /* 0x000fe40003f05270 */
[----:B--2---:R-:W-:-:S11]  /*07b0*/  FMNMX R0, R0, R7, !PT ;  /* 0x0000000700007209 */ /* 0x004fd60007800000 */
[----:B------:R-:W-:Y:S05]  /*07c0*/  @!P0 BRA `(.L_x_1) ;  /* 0x0000000000148947 */ /* 0x000fea0003800000 */
[----:B------:R-:W-:Y:S01]  /*07d0*/  ISETP.NE.AND P0, PT, R20, 0x2, PT ;  /* 0x000000021400780c */ /* 0x000fe20003f05270 */
[----:B------:R-:W2:-:S12]  /*07e0*/  LDG.E R7, desc[UR6][R2.64+0x80] ;  /* 0x0000800602077981 */ /* 0x000e98000c1e1900 */
[----:B------:R-:W3:Y:S01]  /*07f0*/  @P0 LDG.E R9, desc[UR6][R2.64+0x100] ;  /* 0x0001000602090981 */ /* 0x000ee2000c1e1900 */
[----:B--2---:R-:W-:-:S04]  /*0800*/  FMNMX R0, R0, R7, !PT ;  /* 0x0000000700007209 */ /* 0x004fc80007800000 */
[----:B---3--:R-:W-:-:S07]  /*0810*/  @P0 FMNMX R0, R0, R9, !PT ;  /* 0x0000000900000209 */ /* 0x008fce0007800000 */
.L_x_1:
[----:B------:R-:W-:Y:S05]  /*0820*/  BSYNC.RECONVERGENT B0 ;  /* 0x0000000000007941 */ /* 0x000fea0003800200 */
.L_x_0:
[----:B------:R-:W0:Y:S02]  /*0830*/  LDCU UR5, c[0x0][0x394] ;  /* 0x00007280ff0577ac */ /* 0x000e240008000800 */
[----:B0-----:R-:W-:Y:S01]  /*0840*/  ISETP.GE.AND P0, PT, R19, UR5, PT ;  /* 0x0000000513007c0c */ /* 0x001fe2000bf06270 */
[----:B------:R-:W-:-:S03]  /*0850*/  UMOV UR5, 0xffffffff ;  /* 0xffffffff00057882 */ /* 0x000fc60000000000 */
[----:B------:R-:W-:Y:S09]  /*0860*/  BRA.DIV UR5, `(.L_x_9) ;  /* 0x0000001e05087947 */ /* 0x000ff2000b800000 */
[----:B------:R-:W0:Y:S02]  /*0870*/  SHFL.BFLY PT, R3, R0, 0x10, 0x1f ;  /* 0x0e001f0000037f89 */ /* 0x000e2400000e0000 */
[----:B0-----:R-:W-:-:S05]  /*0880*/  FMNMX R3, R3, R0, !PT ;  /* 0x0000000003037209 */ /* 0x001fca0007800000 */
[----:B------:R-:W0:Y:S02]  /*0890*/  SHFL.BFLY PT, R2, R3, 0x8, 0x1f ;  /* 0x0d001f0003027f89 */ /* 0x000e2400000e0000 */
[----:B0-----:R-:W-:-:S05]  /*08a0*/  FMNMX R2, R3, R2, !PT ;  /* 0x0000000203027209 */ /* 0x001fca0007800000 */
[----:B------:R-:W0:Y:S02]  /*08b0*/  SHFL.BFLY PT, R7, R2, 0x4, 0x1f ;  /* 0x0c801f0002077f89 */ /* 0x000e2400000e0000 */
[----:B0-----:R-:W-:-:S05]  /*08c0*/  FMNMX R7, R2, R7, !PT ;  /* 0x0000000702077209 */ /* 0x001fca0007800000 */
[----:B------:R-:W0:Y:S02]  /*08d0*/  SHFL.BFLY PT, R6, R7, 0x2, 0x1f ;  /* 0x0c401f0007067f89 */ /* 0x000e2400000e0000 */
[----:B0-----:R-:W-:-:S05]  /*08e0*/  FMNMX R6, R7, R6, !PT ;  /* 0x0000000607067209 */ /* 0x001fca0007800000 */
[----:B------:R0:W1:Y:S02]  /*08f0*/  SHFL.BFLY PT, R9, R6, 0x1, 0x1f ;  /* 0x0c201f0006097f89 */ /* 0x00006400000e0000 */
.L_x_46:
[----:B------:R-:W-:Y:S01]  /*0900*/  BSSY.RECONVERGENT B0, `(.L_x_10) ;  /* 0x00000c3000007945 */ /* 0x000fe20003800200 */
[----:B-1----:R-:W-:Y:S01]  /*0910*/  FMNMX R10, R6, R9, !PT ;  /* 0x00000009060a7209 */ /* 0x002fe20007800000 */
[----:B------:R-:W-:Y:S02]  /*0920*/  IMAD.MOV.U32 R8, RZ, RZ, RZ ;  /* 0x000000ffff087224 */ /* 0x000fe400078e00ff */
[----:B------:R-:W-:Y:S05]  /*0930*/  @P0 BRA `(.L_x_11) ;  /* 0x0000000800fc0947 */ /* 0x000fea0003800000 */
[----:B------:R-:W-:Y:S01]  /*0940*/  ISETP.GE.U32.AND P0, PT, R18, 0xe0, PT ;  /* 0x000000e01200780c */ /* 0x000fe20003f06070 */
[----:B------:R-:W-:Y:S01]  /*0950*/  BSSY.RECONVERGENT B1, `(.L_x_12) ;  /* 0x000005e000017945 */ /* 0x000fe20003800200 */
[----:B------:R-:W-:Y:S01]  /*0960*/  HFMA2 R8, -RZ, RZ, 0, 0 ;  /* 0x00000000ff087431 */ /* 0x000fe200000001ff */
[----:B------:R-:W-:Y:S02]  /*0970*/  ISETP.NE.AND P1, PT, R21, RZ, PT ;  /* 0x000000ff1500720c */ /* 0x000fe40003f25270 */
[----:B------:R-:W-:-:S08]  /*0980*/  MOV R7, R19 ;  /* 0x0000001300077202 */ /* 0x000fd00000000f00 */
[----:B------:R-:W-:Y:S05]  /*0990*/  @!P0 BRA `(.L_x_13) ;  /* 0x0000000400648947 */ /* 0x000fea0003800000 */
[----:B------:R-:W-:Y:S02]  /*09a0*/  CS2R R8, SRZ ;  /* 0x0000000000087805 */ /* 0x000fe4000001ff00 */
[----:B------:R-:W-:-:S07]  /*09b0*/  MOV R7, R19 ;  /* 0x0000001300077202 */ /* 0x000fce0000000f00 */
.L_x_14:
[----:B------:R-:W-:-:S05]  /*09c0*/  IMAD.WIDE.U32 R2, R7, 0x4, R4 ;  /* 0x0000000407027825 */ /* 0x000fca00078e0004 */
[----:B------:R-:W2:Y:S04]  /*09d0*/  LDG.E R35, desc[UR6][R2.64] ;  /* 0x0000000602237981 */ /* 0x000ea8000c1e1900 */
[----:B------:R-:W3:Y:S04]  /*09e0*/  LDG.E R24, desc[UR6][R2.64+0x80] ;  /* 0x0000800602187981 */ /* 0x000ee8000c1e1900 */
[----:B------:R-:W4:Y:S04]  /*09f0*/  LDG.E R33, desc[UR6][R2.64+0x100] ;  /* 0x0001000602217981 */ /* 0x000f28000c1e1900 */
[----:B------:R-:W5:Y:S04]  /*0a00*/  LDG.E R31, desc[UR6][R2.64+0x180] ;  /* 0x00018006021f7981 */ /* 0x000f68000c1e1900 */
[----:B------:R-:W5:Y:S04]  /*0a10*/  LDG.E R29, desc[UR6][R2.64+0x200] ;  /* 0x00020006021d7981 */ /* 0x000f68000c1e1900 */
[----:B------:R-:W5:Y:S04]  /*0a20*/  LDG.E R27, desc[UR6][R2.64+0x280] ;  /* 0x00028006021b7981 */ /* 0x000f68000c1e1900 */
[----:B------:R-:W5:Y:S04]  /*0a30*/  LDG.E R23, desc[UR6][R2.64+0x300] ;  /* 0x0003000602177981 */ /* 0x000f68000c1e1900 */
[----:B------:R1:W5:Y:S01]  /*0a40*/  LDG.E R25, desc[UR6][R2.64+0x380] ;  /* 0x0003800602197981 */ /* 0x000362000c1e1900 */
[----:B0-----:R-:W-:-:S02]  /*0a50*/  HFMA2 R6, -RZ, RZ, 0.96630859375, -0.0022525787353515625 ;  /* 0x3bbb989dff067431 */ /* 0x001fc400000001ff */
[----:B------:R-:W-:Y:S01]  /*0a60*/  IMAD.MOV.U32 R0, RZ, RZ, 0x437c0000 ;  /* 0x437c0000ff007424 */ /* 0x000fe200078e00ff */
[----:B------:R-:W-:Y:S01]  /*0a70*/  IADD3 R9, PT, PT, R9, 0x8, RZ ;  /* 0x0000000809097810 */ /* 0x000fe20007ffe0ff */
[----:B------:R-:W-:-:S03]  /*0a80*/  VIADD R7, R7, 0x100 ;  /* 0x0000010007077836 */ /* 0x000fc60000000000 */
[----:B------:R-:W-:Y:S01]  /*0a90*/  ISETP.NE.AND P0, PT, R9, R14, PT ;  /* 0x0000000e0900720c */ /* 0x000fe20003f05270 */
[----:B--2---:R-:W-:-:S04]  /*0aa0*/  FADD R35, -R10, R35 ;  /* 0x000000230a237221 */ /* 0x004fc80000000100 */
[----:B------:R-:W-:-:S04]  /*0ab0*/  FFMA.SAT R37, R35, R6, 0.5 ;  /* 0x3f00000023257423 */ /* 0x000fc80000002006 */
[----:B------:R-:W-:Y:S01]  /*0ac0*/  FFMA.RM R26, R37, R0, 12582913 ;  /* 0x4b400001251a7423 */ /* 0x000fe20000004000 */
[C---:B---3--:R-:W-:Y:S01]  /*0ad0*/  FADD R37, -R10.reuse, R24 ;  /* 0x000000180a257221 */ /* 0x048fe20000000100 */
[----:B----4-:R-:W-:Y:S02]  /*0ae0*/  FADD R33, -R10, R33 ;  /* 0x000000210a217221 */ /* 0x010fe40000000100 */
[C---:B------:R-:W-:Y:S01]  /*0af0*/  FADD R24, R26.reuse, -12583039 ;  /* 0xcb40007f1a187421 */ /* 0x040fe20000000000 */
[----:B------:R-:W-:Y:S01]  /*0b00*/  FFMA.SAT R30, R37, R6, 0.5 ;  /* 0x3f000000251e7423 */ /* 0x000fe20000002006 */
[----:B-1----:R-:W-:Y:S01]  /*0b10*/  SHF.L.U32 R3, R26, 0x17, RZ ;  /* 0x000000171a037819 */ /* 0x002fe200000006ff */
[----:B-----5:R-:W-:Y:S01]  /*0b20*/  FADD R31, -R10, R31 ;  /* 0x0000001f0a1f7221 */ /* 0x020fe20000000100 */
[----:B------:R-:W-:Y:S01]  /*0b30*/  FFMA R28, R35, 1.4426950216293334961, -R24 ;  /* 0x3fb8aa3b231c7823 */ /* 0x000fe20000000818 */
[----:B------:R-:W-:Y:S01]  /*0b40*/  FFMA.RM R24, R30, R0, 12582913 ;  /* 0x4b4000011e187423 */ /* 0x000fe20000004000 */
[----:B------:R-:W-:-:S02]  /*0b50*/  FADD R29, -R10, R29 ;  /* 0x0000001d0a1d7221 */ /* 0x000fc40000000100 */
[----:B------:R-:W-:Y:S01]  /*0b60*/  FFMA R35, R35, 1.925963033500011079e-08, R28 ;  /* 0x32a5706023237823 */ /* 0x000fe2000000001c */
[----:B------:R-:W-:-:S04]  /*0b70*/  FADD R2, R24, -12583039 ;  /* 0xcb40007f18027421 */ /* 0x000fc80000000000 */
[C---:B------:R-:W-:Y:S01]  /*0b80*/  FFMA R2, R37.reuse, 1.4426950216293334961, -R2 ;  /* 0x3fb8aa3b25027823 */ /* 0x040fe20000000802 */
[----:B------:R-:W0:Y:S03]  /*0b90*/  MUFU.EX2 R35, R35 ;  /* 0x0000002300237308 */ /* 0x000e260000000800 */
[----:B------:R-:W-:Y:S01]  /*0ba0*/  FFMA R28, R37, 1.925963033500011079e-08, R2 ;  /* 0x32a57060251c7823 */ /* 0x000fe20000000002 */
[----:B------:R-:W-:-:S04]  /*0bb0*/  FFMA.SAT R2, R33, R6, 0.5 ;  /* 0x3f00000021027423 */ /* 0x000fc80000002006 */
[----:B------:R-:W-:Y:S01]  /*0bc0*/  FFMA.RM R2, R2, R0, 12582913 ;  /* 0x4b40000102027423 */ /* 0x000fe20000004000 */
[----:B------:R-:W1:Y:S01]  /*0bd0*/  MUFU.EX2 R28, R28 ;  /* 0x0000001c001c7308 */ /* 0x000e620000000800 */
[----:B0-----:R-:W-:Y:S01]  /*0be0*/  FFMA R37, R3, R35, R8 ;  /* 0x0000002303257223 */ /* 0x001fe20000000008 */
[----:B------:R-:W-:Y:S01]  /*0bf0*/  FFMA.SAT R3, R31, R6, 0.5 ;  /* 0x3f0000001f037423 */ /* 0x000fe20000002006 */
[----:B------:R-:W-:Y:S01]  /*0c00*/  SHF.L.U32 R8, R24, 0x17, RZ ;  /* 0x0000001718087819 */ /* 0x000fe200000006ff */
[----:B------:R-:W-:Y:S01]  /*0c10*/  FADD R24, R2, -12583039 ;  /* 0xcb40007f02187421 */ /* 0x000fe20000000000 */
[----:B------:R-:W-:Y:S01]  /*0c20*/  FADD R35, -R10, R27 ;  /* 0x0000001b0a237221 */ /* 0x000fe20000000100 */
[----:B------:R-:W-:Y:S02]  /*0c30*/  FFMA.RM R3, R3, R0, 12582913 ;  /* 0x4b40000103037423 */ /* 0x000fe40000004000 */
[----:B------:R-:W-:Y:S01]  /*0c40*/  FFMA R26, R33, 1.4426950216293334961, -R24 ;  /* 0x3fb8aa3b211a7823 */ /* 0x000fe20000000818 */
[----:B-1----:R-:W-:Y:S01]  /*0c50*/  FFMA R8, R8, R28, R37 ;  /* 0x0000001c08087223 */ /* 0x002fe20000000025 */
[----:B------:R-:W-:Y:S01]  /*0c60*/  FADD R28, R3, -12583039 ;  /* 0xcb40007f031c7421 */ /* 0x000fe20000000000 */
[-C--:B------:R-:W-:Y:S01]  /*0c70*/  FFMA.SAT R37, R29, R6.reuse, 0.5 ;  /* 0x3f0000001d257423 */ /* 0x080fe20000002006 */
[----:B------:R-:W-:Y:S01]  /*0c80*/  FFMA R27, R33, 1.925963033500011079e-08, R26 ;  /* 0x32a57060211b7823 */ /* 0x000fe2000000001a */
[----:B------:R-:W-:Y:S01]  /*0c90*/  FFMA.SAT R33, R35, R6, 0.5 ;  /* 0x3f00000023217423 */ /* 0x000fe20000002006 */
[----:B------:R-:W-:Y:S01]  /*0ca0*/  FFMA R28, R31, 1.4426950216293334961, -R28 ;  /* 0x3fb8aa3b1f1c7823 */ /* 0x000fe2000000081c */
[-C--:B------:R-:W-:Y:S01]  /*0cb0*/  FFMA.RM R24, R37, R0.reuse, 12582913 ;  /* 0x4b40000125187423 */ /* 0x080fe20000004000 */
[----:B------:R-:W-:Y:S01]  /*0cc0*/  SHF.L.U32 R3, R3, 0x17, RZ ;  /* 0x0000001703037819 */ /* 0x000fe200000006ff */
[----:B------:R-:W-:Y:S01]  /*0cd0*/  FFMA.RM R26, R33, R0, 12582913 ;  /* 0x4b400001211a7423 */ /* 0x000fe20000004000 */
[----:B------:R-:W-:Y:S01]  /*0ce0*/  FFMA R31, R31, 1.925963033500011079e-08, R28 ;  /* 0x32a570601f1f7823 */ /* 0x000fe2000000001c */
[----:B------:R-:W-:Y:S01]  /*0cf0*/  FADD R28, R24, -12583039 ;  /* 0xcb40007f181c7421 */ /* 0x000fe20000000000 */
[----:B------:R-:W-:Y:S01]  /*0d00*/  FADD R33, -R10, R25 ;  /* 0x000000190a217221 */ /* 0x000fe20000000100 */
[----:B------:R-:W-:Y:S01]  /*0d10*/  FADD R30, R26, -12583039 ;  /* 0xcb40007f1a1e7421 */ /* 0x000fe20000000000 */
[----:B------:R-:W0:Y:S01]  /*0d20*/  MUFU.EX2 R27, R27 ;  /* 0x0000001b001b7308 */ /* 0x000e220000000800 */
[----:B------:R-:W-:Y:S01]  /*0d30*/  FFMA R28, R29, 1.4426950216293334961, -R28 ;  /* 0x3fb8aa3b1d1c7823 */ /* 0x000fe2000000081c */
[----:B------:R-:W-:-:S02]  /*0d40*/  IMAD.SHL.U32 R24, R24, 0x800000, RZ ;  /* 0x0080000018187824 */ /* 0x000fc400078e00ff */
[----:B------:R-:W-:Y:S01]  /*0d50*/  FFMA R30, R35, 1.4426950216293334961, -R30 ;  /* 0x3fb8aa3b231e7823 */ /* 0x000fe2000000081e */
[----:B------:R-:W-:Y:S01]  /*0d60*/  SHF.L.U32 R26, R26, 0x17, RZ ;  /* 0x000000171a1a7819 */ /* 0x000fe200000006ff */
[----:B------:R-:W-:Y:S01]  /*0d70*/  FFMA R28, R29, 1.925963033500011079e-08, R28 ;  /* 0x32a570601d1c7823 */ /* 0x000fe2000000001c */
[----:B------:R-:W-:Y:S01]  /*0d80*/  FADD R29, -R10, R23 ;  /* 0x000000170a1d7221 */ /* 0x000fe20000000100 */
[----:B------:R-:W-:Y:S01]  /*0d90*/  FFMA R35, R35, 1.925963033500011079e-08, R30 ;  /* 0x32a5706023237823 */ /* 0x000fe2000000001e */
[----:B------:R-:W1:Y:S02]  /*0da0*/  MUFU.EX2 R23, R31 ;  /* 0x0000001f00177308 */ /* 0x000e640000000800 */
[----:B------:R-:W-:-:S04]  /*0db0*/  FFMA.SAT R37, R29, R6, 0.5 ;  /* 0x3f0000001d257423 */ /* 0x000fc80000002006 */
[----:B------:R-:W-:Y:S01]  /*0dc0*/  FFMA.RM R25, R37, R0, 12582913 ;  /* 0x4b40000125197423 */ /* 0x000fe20000004000 */
[----:B------:R-:W-:Y:S01]  /*0dd0*/  FFMA.SAT R37, R33, R6, 0.5 ;  /* 0x3f00000021257423 */ /* 0x000fe20000002006 */
[----:B------:R-:W2:Y:S02]  /*0de0*/  MUFU.EX2 R28, R28 ;  /* 0x0000001c001c7308 */ /* 0x000ea40000000800 */
[----:B------:R-:W-:Y:S01]  /*0df0*/  FADD R6, R25, -12583039 ;  /* 0xcb40007f19067421 */ /* 0x000fe20000000000 */
[----:B------:R-:W-:-:S03]  /*0e00*/  FFMA.RM R0, R37, R0, 12582913 ;  /* 0x4b40000125007423 */ /* 0x000fc60000004000 */
[C---:B------:R-:W-:Y:S01]  /*0e10*/  FFMA R30, R29.reuse, 1.4426950216293334961, -R6 ;  /* 0x3fb8aa3b1d1e7823 */ /* 0x040fe20000000806 */
[----:B------:R-:W-:Y:S01]  /*0e20*/  FADD R32, R0, -12583039 ;  /* 0xcb40007f00207421 */ /* 0x000fe20000000000 */
[----:B------:R-:W3:Y:S02]  /*0e30*/  MUFU.EX2 R6, R35 ;  /* 0x0000002300067308 */ /* 0x000ee40000000800 */
[----:B------:R-:W-:Y:S01]  /*0e40*/  FFMA R30, R29, 1.925963033500011079e-08, R30 ;  /* 0x32a570601d1e7823 */ /* 0x000fe2000000001e */
[----:B------:R-:W-:Y:S01]  /*0e50*/  FFMA R32, R33, 1.4426950216293334961, -R32 ;  /* 0x3fb8aa3b21207823 */ /* 0x000fe20000000820 */
[----:B------:R-:W-:-:S03]  /*0e60*/  SHF.L.U32 R29, R2, 0x17, RZ ;  /* 0x00000017021d7819 */ /* 0x000fc600000006ff */
[----:B------:R-:W-:Y:S01]  /*0e70*/  FFMA R32, R33, 1.925963033500011079e-08, R32 ;  /* 0x32a5706021207823 */ /* 0x000fe20000000020 */
[----:B------:R-:W4:Y:S01]  /*0e80*/  MUFU.EX2 R2, R30 ;  /* 0x0000001e00027308 */ /* 0x000f220000000800 */
[----:B0-----:R-:W-:-:S04]  /*0e90*/  FFMA R8, R29, R27, R8 ;  /* 0x0000001b1d087223 */ /* 0x001fc80000000008 */
[----:B-1----:R-:W-:Y:S01]  /*0ea0*/  FFMA R3, R3, R23, R8 ;  /* 0x0000001703037223 */ /* 0x002fe20000000008 */
[----:B------:R-:W-:Y:S02]  /*0eb0*/  SHF.L.U32 R8, R25, 0x17, RZ ;  /* 0x0000001719087819 */ /* 0x000fe400000006ff */
[----:B------:R-:W0:Y:S01]  /*0ec0*/  MUFU.EX2 R32, R32 ;  /* 0x0000002000207308 */ /* 0x000e220000000800 */
[----:B--2---:R-:W-:Y:S01]  /*0ed0*/  FFMA R3, R24, R28, R3 ;  /* 0x0000001c18037223 */ /* 0x004fe20000000003 */
[----:B------:R-:W-:-:S03]  /*0ee0*/  SHF.L.U32 R23, R0, 0x17, RZ ;  /* 0x0000001700177819 */ /* 0x000fc600000006ff */
[----:B---3--:R-:W-:-:S04]  /*0ef0*/  FFMA R3, R26, R6, R3 ;  /* 0x000000061a037223 */ /* 0x008fc80000000003 */
[----:B----4-:R-:W-:-:S04]  /*0f00*/  FFMA R8, R8, R2, R3 ;  /* 0x0000000208087223 */ /* 0x010fc80000000003 */
[----:B0-----:R-:W-:Y:S01]  /*0f10*/  FFMA R8, R23, R32, R8 ;  /* 0x0000002017087223 */ /* 0x001fe20000000008 */
[----:B------:R-:W-:Y:S06]  /*0f20*/  @P0 BRA `(.L_x_14) ;  /* 0xfffffff800a40947 */ /* 0x000fec000383ffff */
.L_x_13:
[----:B------:R-:W-:Y:S05]  /*0f30*/  BSYNC.RECONVERGENT B1 ;  /* 0x0000000000017941 */ /* 0x000fea0003800200 */
.L_x_12:
        /* <DEDUP_REMOVED lines=8> */
[----:B------:R-:W3:Y:S04]  /*0fc0*/  LDG.E R25, desc[UR6][R2.64+0x80] ;  /* 0x0000800602197981 */ /* 0x000ee8000c1e1900 */
[----:B------:R-:W4:Y:S04]  /*0fd0*/  LDG.E R27, desc[UR6][R2.64+0x100] ;  /* 0x00010006021b7981 */ /* 0x000f28000c1e1900 */
[----:B------:R1:W5:Y:S01]  /*0fe0*/  LDG.E R31, desc[UR6][R2.64+0x180] ;  /* 0x00018006021f7981 */ /* 0x000362000c1e1900 */
[----:B------:R-:W-:Y:S01]  /*0ff0*/  HFMA2 R0, -RZ, RZ, 3.7421875, 0 ;  /* 0x437c0000ff007431 */ /* 0x000fe200000001ff */
[----:B------:R-:W-:-:S02]  /*1000*/  MOV R9, 0x3bbb989d ;  /* 0x3bbb989d00097802 */ /* 0x000fc40000000f00 */
[----:B------:R-:W-:Y:S01]  /*1010*/  IADD3 R7, PT, PT, R7, 0x80, RZ ;  /* 0x0000008007077810 */ /* 0x000fe20007ffe0ff */
[----:B--2---:R-:W-:-:S04]  /*1020*/  FADD R28, -R10, R23 ;  /* 0x000000170a1c7221 */ /* 0x004fc80000000100 */
[----:B------:R-:W-:Y:S01]  /*1030*/  FFMA.SAT R23, R28, R9, 0.5 ;  /* 0x3f0000001c177423 */ /* 0x000fe20000002009 */
[----:B---3--:R-:W-:-:S03]  /*1040*/  FADD R26, -R10, R25 ;  /* 0x000000190a1a7221 */ /* 0x008fc60000000100 */
[-C--:B0-----:R-:W-:Y:S01]  /*1050*/  FFMA.RM R6, R23, R0.reuse, 12582913 ;  /* 0x4b40000117067423 */ /* 0x081fe20000004000 */
[-C--:B------:R-:W-:Y:S01]  /*1060*/  FFMA.SAT R23, R26, R9.reuse, 0.5 ;  /* 0x3f0000001a177423 */ /* 0x080fe20000002009 */
[----:B----4-:R-:W-:Y:S02]  /*1070*/  FADD R24, -R10, R27 ;  /* 0x0000001b0a187221 */ /* 0x010fe40000000100 */
[----:B------:R-:W-:Y:S01]  /*1080*/  FADD R25, R6, -12583039 ;  /* 0xcb40007f06197421 */ /* 0x000fe20000000000 */
[-C--:B------:R-:W-:Y:S01]  /*1090*/  FFMA.RM R23, R23, R0.reuse, 12582913 ;  /* 0x4b40000117177423 */ /* 0x080fe20000004000 */
[----:B------:R-:W-:Y:S02]  /*10a0*/  FFMA.SAT R29, R24, R9, 0.5 ;  /* 0x3f000000181d7423 */ /* 0x000fe40000002009 */
[----:B------:R-:W-:Y:S01]  /*10b0*/  FFMA R25, R28, 1.4426950216293334961, -R25 ;  /* 0x3fb8aa3b1c197823 */ /* 0x000fe20000000819 */
[----:B------:R-:W-:Y:S01]  /*10c0*/  FADD R27, R23, -12583039 ;  /* 0xcb40007f171b7421 */ /* 0x000fe20000000000 */
[----:B-1----:R-:W-:-:S02]  /*10d0*/  FFMA.RM R2, R29, R0, 12582913 ;  /* 0x4b4000011d027423 */ /* 0x002fc40000004000 */
[----:B------:R-:W-:Y:S01]  /*10e0*/  FFMA R3, R28, 1.925963033500011079e-08, R25 ;  /* 0x32a570601c037823 */ /* 0x000fe20000000019 */
[----:B-----5:R-:W-:Y:S01]  /*10f0*/  FADD R28, -R10, R31 ;  /* 0x0000001f0a1c7221 */ /* 0x020fe20000000100 */
[----:B------:R-:W-:-:S03]  /*1100*/  FFMA R27, R26, 1.4426950216293334961, -R27 ;  /* 0x3fb8aa3b1a1b7823 */ /* 0x000fc6000000081b */
[----:B------:R-:W-:Y:S01]  /*1110*/  FFMA.SAT R25, R28, R9, 0.5 ;  /* 0x3f0000001c197423 */ /* 0x000fe20000002009 */
[----:B------:R-:W-:Y:S01]  /*1120*/  FADD R9, R2, -12583039 ;  /* 0xcb40007f02097421 */ /* 0x000fe20000000000 */
[----:B------:R-:W-:Y:S01]  /*1130*/  FFMA R27, R26, 1.925963033500011079e-08, R27 ;  /* 0x32a570601a1b7823 */ /* 0x000fe2000000001b */
[----:B------:R-:W0:Y:S01]  /*1140*/  MUFU.EX2 R3, R3 ;  /* 0x0000000300037308 */ /* 0x000e220000000800 */
[----:B------:R-:W-:Y:S01]  /*1150*/  FFMA.RM R0, R25, R0, 12582913 ;  /* 0x4b40000119007423 */ /* 0x000fe20000004000 */
[----:B------:R-:W-:Y:S01]  /*1160*/  FFMA R9, R24, 1.4426950216293334961, -R9 ;  /* 0x3fb8aa3b18097823 */ /* 0x000fe20000000809 */
[----:B------:R-:W-:Y:S02]  /*1170*/  SHF.L.U32 R2, R2, 0x17, RZ ;  /* 0x0000001702027819 */ /* 0x000fe400000006ff */
[----:B------:R-:W-:Y:S01]  /*1180*/  FADD R25, R0, -12583039 ;  /* 0xcb40007f00197421 */ /* 0x000fe20000000000 */
[----:B------:R-:W-:Y:S01]  /*1190*/  FFMA R24, R24, 1.925963033500011079e-08, R9 ;  /* 0x32a5706018187823 */ /* 0x000fe20000000009 */
[----:B------:R-:W-:Y:S01]  /*11a0*/  SHF.L.U32 R9, R6, 0x17, RZ ;  /* 0x0000001706097819 */ /* 0x000fe200000006ff */
[----:B------:R-:W1:Y:S01]  /*11b0*/  MUFU.EX2 R27, R27 ;  /* 0x0000001b001b7308 */ /* 0x000e620000000800 */
[----:B------:R-:W-:Y:S01]  /*11c0*/  FFMA R25, R28, 1.4426950216293334961, -R25 ;  /* 0x3fb8aa3b1c197823 */ /* 0x000fe20000000819 */
[----:B------:R-:W-:-:S03]  /*11d0*/  IMAD.SHL.U32 R6, R23, 0x800000, RZ ;  /* 0x0080000017067824 */ /* 0x000fc600078e00ff */
[----:B------:R-:W-:-:S03]  /*11e0*/  FFMA R25, R28, 1.925963033500011079e-08, R25 ;  /* 0x32a570601c197823 */ /* 0x000fc60000000019 */
[----:B------:R-:W2:Y:S01]  /*11f0*/  MUFU.EX2 R24, R24 ;  /* 0x0000001800187308 */ /* 0x000ea20000000800 */
[----:B0-----:R-:W-:Y:S01]  /*1200*/  FFMA R3, R9, R3, R8 ;  /* 0x0000000309037223 */ /* 0x001fe20000000008 */
[----:B------:R-:W-:-:S06]  /*1210*/  SHF.L.U32 R9, R0, 0x17, RZ ;  /* 0x0000001700097819 */ /* 0x000fcc00000006ff */
[----:B------:R-:W0:Y:S01]  /*1220*/  MUFU.EX2 R25, R25 ;  /* 0x0000001900197308 */ /* 0x000e220000000800 */
[----:B-1----:R-:W-:-:S04]  /*1230*/  FFMA R3, R6, R27, R3 ;  /* 0x0000001b06037223 */ /* 0x002fc80000000003 */
[----:B--2---:R-:W-:-:S04]  /*1240*/  FFMA R2, R2, R24, R3 ;  /* 0x0000001802027223 */ /* 0x004fc80000000003 */
[----:B0-----:R-:W-:-:S07]  /*1250*/  FFMA R8, R9, R25, R2 ;  /* 0x0000001909087223 */ /* 0x001fce0000000002 */
.L_x_16:
[----:B------:R-:W-:Y:S05]  /*1260*/  BSYNC.RECONVERGENT B1 ;  /* 0x0000000000017941 */ /* 0x000fea0003800200 */
.L_x_15:
[----:B------:R-:W-:Y:S05]  /*1270*/  @!P1 BRA `(.L_x_11) ;  /* 0x0000000000ac9947 */ /* 0x000fea0003800000 */
[C---:B------:R-:W-:Y:S01]  /*1280*/  LOP3.LUT P1, RZ, R18.reuse, 0x60, RZ, 0xc0, !PT ;  /* 0x0000006012ff7812 */ /* 0x040fe2000782c0ff */
[----:B------:R-:W-:Y:S01]  /*1290*/  BSSY.RECONVERGENT B1, `(.L_x_17) ;  /* 0x000001b000017945 */ /* 0x000fe20003800200 */
[----:B------:R-:W-:-:S11]  /*12a0*/  LOP3.LUT P0, RZ, R18, 0x20, RZ, 0xc0, !PT ;  /* 0x0000002012ff7812 */ /* 0x000fd6000780c0ff */
[----:B------:R-:W-:Y:S05]  /*12b0*/  @!P1 BRA `(.L_x_18) ;  /* 0x0000000000609947 */ /* 0x000fea0003800000 */
[----:B------:R-:W-:-:S05]  /*12c0*/  IMAD.WIDE.U32 R2, R7, 0x4, R4 ;  /* 0x0000000407027825 */ /* 0x000fca00078e0004 */
[----:B------:R-:W2:Y:S04]  /*12d0*/  LDG.E R9, desc[UR6][R2.64] ;  /* 0x0000000602097981 */ /* 0x000ea8000c1e1900 */
[----:B------:R-:W3:Y:S01]  /*12e0*/  LDG.E R25, desc[UR6][R2.64+0x80] ;  /* 0x0000800602197981 */ /* 0x000ee2000c1e1900 */
[----:B------:R-:W-:Y:S01]  /*12f0*/  MOV R0, 0x3bbb989d ;  /* 0x3bbb989d00007802 */ /* 0x000fe20000000f00 */
[----:B------:R-:W-:Y:S01]  /*1300*/  IMAD.MOV.U32 R23, RZ, RZ, 0x437c0000 ;  /* 0x437c0000ff177424 */ /* 0x000fe200078e00ff */
[----:B------:R-:W-:Y:S01]  /*1310*/  IADD3 R7, PT, PT, R7, 0x40, RZ ;  /* 0x0000004007077810 */ /* 0x000fe20007ffe0ff */
[----:B--2---:R-:W-:-:S04]  /*1320*/  FADD R9, -R10, R9 ;  /* 0x000000090a097221 */ /* 0x004fc80000000100 */
[----:B0-----:R-:W-:Y:S01]  /*1330*/  FFMA.SAT R6, R9, R0, 0.5 ;  /* 0x3f00000009067423 */ /* 0x001fe20000002000 */
[----:B---3--:R-:W-:-:S03]  /*1340*/  FADD R25, -R10, R25 ;  /* 0x000000190a197221 */ /* 0x008fc60000000100 */
[----:B------:R-:W-:Y:S01]  /*1350*/  FFMA.RM R6, R6, R23, 12582913 ;  /* 0x4b40000106067423 */ /* 0x000fe20000004017 */
[----:B------:R-:W-:-:S03]  /*1360*/  FFMA.SAT R24, R25, R0, 0.5 ;  /* 0x3f00000019187423 */ /* 0x000fc60000002000 */
[----:B------:R-:W-:Y:S01]  /*1370*/  FADD R0, R6, -12583039 ;  /* 0xcb40007f06007421 */ /* 0x000fe20000000000 */
[----:B------:R-:W-:Y:S01]  /*1380*/  FFMA.RM R24, R24, R23, 12582913 ;  /* 0x4b40000118187423 */ /* 0x000fe20000004017 */
[----:B------:R-:W-:Y:S02]  /*1390*/  SHF.L.U32 R3, R6, 0x17, RZ ;  /* 0x0000001706037819 */ /* 0x000fe400000006ff */
[C---:B------:R-:W-:Y:S01]  /*13a0*/  FFMA R0, R9.reuse, 1.4426950216293334961, -R0 ;  /* 0x3fb8aa3b09007823 */ /* 0x040fe20000000800 */
[C---:B------:R-:W-:Y:S01]  /*13b0*/  FADD R2, R24.reuse, -12583039 ;  /* 0xcb40007f18027421 */ /* 0x040fe20000000000 */
[----:B------:R-:W-:Y:S02]  /*13c0*/  SHF.L.U32 R24, R24, 0x17, RZ ;  /* 0x0000001718187819 */ /* 0x000fe400000006ff */
[----:B------:R-:W-:Y:S01]  /*13d0*/  FFMA R0, R9, 1.925963033500011079e-08, R0 ;  /* 0x32a5706009007823 */ /* 0x000fe20000000000 */
[----:B------:R-:W-:-:S04]  /*13e0*/  FFMA R2, R25, 1.4426950216293334961, -R2 ;  /* 0x3fb8aa3b19027823 */ /* 0x000fc80000000802 */
[----:B------:R-:W-:Y:S01]  /*13f0*/  FFMA R2, R25, 1.925963033500011079e-08, R2 ;  /* 0x32a5706019027823 */ /* 0x000fe20000000002 */
[----:B------:R-:W0:Y:S08]  /*1400*/  MUFU.EX2 R0, R0 ;  /* 0x0000000000007308 */ /* 0x000e300000000800 */
[----:B------:R-:W1:Y:S01]  /*1410*/  MUFU.EX2 R2, R2 ;  /* 0x0000000200027308 */ /* 0x000e620000000800 */
[----:B0-----:R-:W-:-:S04]  /*1420*/  FFMA R3, R3, R0, R8 ;  /* 0x0000000003037223 */ /* 0x001fc80000000008 */
[----:B-1----:R-:W-:-:S07]  /*1430*/  FFMA R8, R24, R2, R3 ;  /* 0x0000000218087223 */ /* 0x002fce0000000003 */
.L_x_18:
[----:B------:R-:W-:Y:S05]  /*1440*/  BSYNC.RECONVERGENT B1 ;  /* 0x0000000000017941 */ /* 0x000fea0003800200 */
.L_x_17:
[----:B------:R-:W-:Y:S05]  /*1450*/  @P0 BRA `(.L_x_11) ;  /* 0x0000000000340947 */ /* 0x000fea0003800000 */
[----:B------:R-:W-:-:S06]  /*1460*/  IMAD.WIDE.U32 R2, R7, 0x4, R4 ;  /* 0x0000000407027825 */ /* 0x000fcc00078e0004 */
[----:B------:R-:W2:Y:S01]  /*1470*/  LDG.E R3, desc[UR6][R2.64] ;  /* 0x0000000602037981 */ /* 0x000ea2000c1e1900 */
[----:B------:R-:W-:Y:S02]  /*1480*/  HFMA2 R7, -RZ, RZ, 0.96630859375, -0.0022525787353515625 ;  /* 0x3bbb989dff077431 */ /* 0x000fe400000001ff */
[----:B------:R-:W-:Y:S02]  /*1490*/  IMAD.MOV.U32 R9, RZ, RZ, 0x437c0000 ;  /* 0x437c0000ff097424 */ /* 0x000fe400078e00ff */
[----:B--2---:R-:W-:-:S04]  /*14a0*/  FADD R0, -R10, R3 ;  /* 0x000000030a007221 */ /* 0x004fc80000000100 */
[----:B0-----:R-:W-:-:S04]  /*14b0*/  FFMA.SAT R6, R0, R7, 0.5 ;  /* 0x3f00000000067423 */ /* 0x001fc80000002007 */
[----:B------:R-:W-:-:S04]  /*14c0*/  FFMA.RM R6, R6, R9, 12582913 ;  /* 0x4b40000106067423 */ /* 0x000fc80000004009 */
[C---:B------:R-:W-:Y:S01]  /*14d0*/  FADD R7, R6.reuse, -12583039 ;  /* 0xcb40007f06077421 */ /* 0x040fe20000000000 */
[----:B------:R-:W-:-:S03]  /*14e0*/  SHF.L.U32 R9, R6, 0x17, RZ ;  /* 0x0000001706097819 */ /* 0x000fc600000006ff */
[----:B------:R-:W-:-:S04]  /*14f0*/  FFMA R7, R0, 1.4426950216293334961, -R7 ;  /* 0x3fb8aa3b00077823 */ /* 0x000fc80000000807 */
[----:B------:R-:W-:-:S06]  /*1500*/  FFMA R7, R0, 1.925963033500011079e-08, R7 ;  /* 0x32a5706000077823 */ /* 0x000fcc0000000007 */
[----:B------:R-:W0:Y:S02]  /*1510*/  MUFU.EX2 R7, R7 ;  /* 0x0000000700077308 */ /* 0x000e240000000800 */
[----:B0-----:R-:W-:-:S07]  /*1520*/  FFMA R8, R9, R7, R8 ;  /* 0x0000000709087223 */ /* 0x001fce0000000008 */
.L_x_11:
[----:B------:R-:W-:Y:S05]  /*1530*/  BSYNC.RECONVERGENT B0 ;  /* 0x0000000000007941 */ /* 0x000fea0003800200 */
.L_x_10:
[----:B------:R-:W1:Y:S02]  /*1540*/  LDCU UR5, c[0x0][0x394] ;  /* 0x00007280ff0577ac */ /* 0x000e640008000800 */
[----:B-1----:R-:W-:Y:S01]  /*1550*/  ISETP.GE.AND P0, PT, R19, UR5, PT ;  /* 0x0000000513007c0c */ /* 0x002fe2000bf06270 */
[----:B------:R-:W-:-:S03]  /*1560*/  UMOV UR5, 0xffffffff ;  /* 0xffffffff00057882 */ /* 0x000fc60000000000 */
[----:B------:R-:W-:Y:S09]  /*1570*/  BRA.DIV UR5, `(.L_x_19) ;  /* 0x0000001205647947 */ /* 0x000ff2000b800000 */
[----:B------:R-:W1:Y:S02]  /*1580*/  SHFL.BFLY PT, R3, R8, 0x10, 0x1f ;  /* 0x0e001f0008037f89 */ /* 0x000e6400000e0000 */
[----:B-1----:R-:W-:-:S05]  /*1590*/  FADD R3, R3, R8 ;  /* 0x0000000803037221 */ /* 0x002fca0000000000 */
[----:B------:R-:W1:Y:S02]  /*15a0*/  SHFL.BFLY PT, R0, R3, 0x8, 0x1f ;  /* 0x0d001f0003007f89 */ /* 0x000e6400000e0000 */
[----:B-1----:R-:W-:-:S05]  /*15b0*/  FADD R0, R3, R0 ;  /* 0x0000000003007221 */ /* 0x002fca0000000000 */
[----:B------:R-:W1:Y:S02]  /*15c0*/  SHFL.BFLY PT, R7, R0, 0x4, 0x1f ;  /* 0x0c801f0000077f89 */ /* 0x000e6400000e0000 */
[----:B-1----:R-:W-:-:S05]  /*15d0*/  FADD R7, R0, R7 ;  /* 0x0000000700077221 */ /* 0x002fca0000000000 */
[----:B------:R-:W1:Y:S02]  /*15e0*/  SHFL.BFLY PT, R2, R7, 0x2, 0x1f ;  /* 0x0c401f0007027f89 */ /* 0x000e6400000e0000 */
[----:B-1----:R-:W-:-:S05]  /*15f0*/  FADD R2, R7, R2 ;  /* 0x0000000207027221 */ /* 0x002fca0000000000 */
[----:B------:R1:W2:Y:S02]  /*1600*/  SHFL.BFLY PT, R25, R2, 0x1, 0x1f ;  /* 0x0c201f0002197f89 */ /* 0x0002a400000e0000 */
.L_x_53:
[----:B------:R-:W-:Y:S01]  /*1610*/  BSSY.RECONVERGENT B0, `(.L_x_20) ;  /* 0x00000e5000007945 */ /* 0x000fe20003800200 */
[----:B--2---:R-:W-:-:S03]  /*1620*/  FADD R25, R2, R25 ;  /* 0x0000001902197221 */ /* 0x004fc60000000000 */
[----:B------:R-:W-:Y:S05]  /*1630*/  @P0 BRA `(.L_x_21) ;  /* 0x0000000c00880947 */ /* 0x000fea0003800000 */
[----:B------:R-:W-:Y:S01]  /*1640*/  ISETP.NE.AND P0, PT, R20, RZ, PT ;  /* 0x000000ff1400720c */ /* 0x000fe20003f05270 */
[----:B------:R-:W-:Y:S01]  /*1650*/  BSSY.RECONVERGENT B1, `(.L_x_22) ;  /* 0x0000063000017945 */ /* 0x000fe20003800200 */
[----:B------:R-:W-:-:S11]  /*1660*/  MOV R23, R19 ;  /* 0x0000001300177202 */ /* 0x000fd60000000f00 */
[----:B------:R-:W-:Y:S05]  /*1670*/  @!P0 BRA `(.L_x_23) ;  /* 0x0000000400808947 */ /* 0x000fea0003800000 */
[----:B0-----:R-:W-:-:S05]  /*1680*/  IMAD.WIDE.U32 R6, R19, 0x4, R4 ;  /* 0x0000000413067825 */ /* 0x001fca00078e0004 */
[----:B------:R-:W2:Y:S01]  /*1690*/  LDG.E R3, desc[UR6][R6.64] ;  /* 0x0000000606037981 */ /* 0x000ea2000c1e1900 */
[----:B------:R-:W-:Y:S01]  /*16a0*/  HFMA2 R0, -RZ, RZ, 0.96630859375, -0.0022525787353515625 ;  /* 0x3bbb989dff007431 */ /* 0x000fe200000001ff */
[----:B------:R-:W-:Y:S01]  /*16b0*/  MOV R9, 0x437c0000 ;  /* 0x437c000000097802 */ /* 0x000fe20000000f00 */
[----:B------:R-:W0:Y:S01]  /*16c0*/  MUFU.RCP R8, R25 ;  /* 0x0000001900087308 */ /* 0x000e220000001000 */
[----:B------:R-:W-:Y:S01]  /*16d0*/  BSSY.RECONVERGENT B2, `(.L_x_24) ;  /* 0x0000017000027945 */ /* 0x000fe20003800200 */
[----:B------:R-:W-:Y:S02]  /*16e0*/  ISETP.NE.AND P3, PT, R20, 0x1, PT ;  /* 0x000000011400780c */ /* 0x000fe40003f65270 */
[----:B------:R-:W-:Y:S01]  /*16f0*/  LOP3.LUT R23, R19, 0x20, RZ, 0xfc, !PT ;  /* 0x0000002013177812 */ /* 0x000fe200078efcff */
[----:B--2---:R-:W-:-:S04]  /*1700*/  FADD R3, -R10, R3 ;  /* 0x000000030a037221 */ /* 0x004fc80000000100 */
[----:B------:R-:W-:-:S04]  /*1710*/  FFMA.SAT R0, R3, R0, 0.5 ;  /* 0x3f00000003007423 */ /* 0x000fc80000002000 */
[----:B------:R-:W-:Y:S01]  /*1720*/  FFMA.RM R0, R0, R9, 12582913 ;  /* 0x4b40000100007423 */ /* 0x000fe20000004009 */
[----:B0-----:R-:W-:-:S03]  /*1730*/  FFMA R9, -R25, R8, 1 ;  /* 0x3f80000019097423 */ /* 0x001fc60000000108 */
[C---:B-1----:R-:W-:Y:S01]  /*1740*/  FADD R2, R0.reuse, -12583039 ;  /* 0xcb40007f00027421 */ /* 0x042fe20000000000 */
[----:B------:R-:W-:Y:S02]  /*1750*/  IMAD.SHL.U32 R0, R0, 0x800000, RZ ;  /* 0x0080000000007824 */ /* 0x000fe400078e00ff */
[----:B------:R-:W-:Y:S01]  /*1760*/  FFMA R9, R8, R9, R8 ;  /* 0x0000000908097223 */ /* 0x000fe20000000008 */
[----:B------:R-:W-:-:S04]  /*1770*/  FFMA R2, R3, 1.4426950216293334961, -R2 ;  /* 0x3fb8aa3b03027823 */ /* 0x000fc80000000802 */
[----:B------:R-:W-:-:S04]  /*1780*/  FFMA R2, R3, 1.925963033500011079e-08, R2 ;  /* 0x32a5706003027823 */ /* 0x000fc80000000002 */
[----:B------:R-:W0:Y:S02]  /*1790*/  MUFU.EX2 R3, R2 ;  /* 0x0000000200037308 */ /* 0x000e240000000800 */
[----:B0-----:R-:W-:-:S06]  /*17a0*/  FMUL R0, R0, R3 ;  /* 0x0000000300007220 */ /* 0x001fcc0000400000 */
[----:B------:R-:W0:Y:S01]  /*17b0*/  FCHK P0, R0, R25 ;  /* 0x0000001900007302 */ /* 0x000e220000000000 */
[----:B------:R-:W-:-:S04]  /*17c0*/  FFMA R8, R0, R9, RZ ;  /* 0x0000000900087223 */ /* 0x000fc800000000ff */
[----:B------:R-:W-:-:S04]  /*17d0*/  FFMA R3, -R25, R8, R0 ;  /* 0x0000000819037223 */ /* 0x000fc80000000100 */
[----:B------:R-:W-:Y:S01]  /*17e0*/  FFMA R3, R9, R3, R8 ;  /* 0x0000000309037223 */ /* 0x000fe20000000008 */
[----:B0-----:R-:W-:Y:S06]  /*17f0*/  @!P0 BRA `(.L_x_25) ;  /* 0x0000000000108947 */ /* 0x001fec0003800000 */
[----:B------:R-:W-:Y:S02]  /*1800*/  MOV R3, R25 ;  /* 0x0000001900037202 */ /* 0x000fe40000000f00 */
[----:B------:R-:W-:-:S07]  /*1810*/  MOV R2, 0x1830 ;  /* 0x0000183000027802 */ /* 0x000fce0000000f00 */
[----:B------:R-:W-:Y:S05]  /*1820*/  CALL.REL.NOINC `($__internal_0_$__cuda_sm3x_div_rn_noftz_f32_slowpath) ;  /* 0x0000001000587944 */ /* 0x000fea0003c00000 */
[----:B------:R-:W-:-:S07]  /*1830*/  MOV R3, R0 ;  /* 0x0000000000037202 */ /* 0x000fce0000000f00 */
.L_x_25:
[----:B------:R-:W-:Y:S05]  /*1840*/  BSYNC.RECONVERGENT B2 ;  /* 0x0000000000027941 */ /* 0x000fea0003800200 */
.L_x_24:
[----:B------:R-:W0:Y:S01]  /*1850*/  LDCU.64 UR8, c[0x0][0x388] ;  /* 0x00007100ff0877ac */ /* 0x000e220008000a00 */
[----:B------:R-:W-:-:S04]  /*1860*/  IADD3 R0, P0, PT, R19, R12, RZ ;  /* 0x0000000c13007210 */ /* 0x000fc80007f1e0ff */
[----:B------:R-:W-:Y:S02]  /*1870*/  IADD3.X R9, PT, PT, RZ, R11, RZ, P0, !PT ;  /* 0x0000000bff097210 */ /* 0x000fe400007fe4ff */
[----:B0-----:R-:W-:-:S04]  /*1880*/  LEA R8, P0, R0, UR8, 0x2 ;  /* 0x0000000800087c11 */ /* 0x001fc8000f8010ff */
[----:B------:R-:W-:-:S05]  /*1890*/  LEA.HI.X R9, R0, UR9, R9, 0x2, P0 ;  /* 0x0000000900097c11 */ /* 0x000fca00080f1409 */
[----:B------:R2:W-:Y:S01]  /*18a0*/  STG.E desc[UR6][R8.64], R3 ;  /* 0x0000000308007986 */ /* 0x0005e2000c101906 */
[----:B------:R-:W-:Y:S05]  /*18b0*/  @!P3 BRA `(.L_x_23) ;  /* 0x0000000000f0b947 */ /* 0x000fea0003800000 */
[----:B--2---:R-:W2:Y:S01]  /*18c0*/  LDG.E R3, desc[UR6][R6.64+0x80] ;  /* 0x0000800606037981 */ /* 0x004ea2000c1e1900 */
[----:B------:R-:W-:Y:S02]  /*18d0*/  HFMA2 R0, -RZ, RZ, 0.96630859375, -0.0022525787353515625 ;  /* 0x3bbb989dff007431 */ /* 0x000fe400000001ff */
[----:B------:R-:W-:Y:S01]  /*18e0*/  IMAD.MOV.U32 R23, RZ, RZ, 0x437c0000 ;  /* 0x437c0000ff177424 */ /* 0x000fe200078e00ff */
[----:B------:R-:W0:Y:S01]  /*18f0*/  MUFU.RCP R24, R25 ;  /* 0x0000001900187308 */ /* 0x000e220000001000 */
[----:B------:R-:W-:Y:S01]  /*1900*/  BSSY.RECONVERGENT B2, `(.L_x_26) ;  /* 0x0000018000027945 */ /* 0x000fe20003800200 */
[----:B------:R-:W-:Y:S01]  /*1910*/  ISETP.NE.AND P3, PT, R20, 0x2, PT ;  /* 0x000000021400780c */ /* 0x000fe20003f65270 */
[----:B--2---:R-:W-:-:S04]  /*1920*/  FADD R3, -R10, R3 ;  /* 0x000000030a037221 */ /* 0x004fc80000000100 */
[----:B------:R-:W-:-:S04]  /*1930*/  FFMA.SAT R0, R3, R0, 0.5 ;  /* 0x3f00000003007423 */ /* 0x000fc80000002000 */
[----:B------:R-:W-:Y:S01]  /*1940*/  FFMA.RM R0, R0, R23, 12582913 ;  /* 0x4b40000100007423 */ /* 0x000fe20000004017 */
[----:B0-----:R-:W-:-:S03]  /*1950*/  FFMA R23, -R25, R24, 1 ;  /* 0x3f80000019177423 */ /* 0x001fc60000000118 */
[----:B------:R-:W-:-:S04]  /*1960*/  FADD R2, R0, -12583039 ;  /* 0xcb40007f00027421 */ /* 0x000fc80000000000 */
[----:B------:R-:W-:-:S04]  /*1970*/  FFMA R2, R3, 1.4426950216293334961, -R2 ;  /* 0x3fb8aa3b03027823 */ /* 0x000fc80000000802 */
[----:B------:R-:W-:Y:S01]  /*1980*/  FFMA R2, R3, 1.925963033500011079e-08, R2 ;  /* 0x32a5706003027823 */ /* 0x000fe20000000002 */
[----:B------:R-:W-:Y:S01]  /*1990*/  SHF.L.U32 R3, R0, 0x17, RZ ;  /* 0x0000001700037819 */ /* 0x000fe200000006ff */
[----:B------:R-:W-:-:S04]  /*19a0*/  FFMA R0, R24, R23, R24 ;  /* 0x0000001718007223 */ /* 0x000fc80000000018 */
[----:B------:R-:W0:Y:S02]  /*19b0*/  MUFU.EX2 R2, R2 ;  /* 0x0000000200027308 */ /* 0x000e240000000800 */
[----:B0-----:R-:W-:-:S06]  /*19c0*/  FMUL R24, R3, R2 ;  /* 0x0000000203187220 */ /* 0x001fcc0000400000 */
[----:B------:R-:W0:Y:S01]  /*19d0*/  FCHK P0, R24, R25 ;  /* 0x0000001918007302 */ /* 0x000e220000000000 */
[----:B------:R-:W-:-:S04]  /*19e0*/  FFMA R3, R0, R24, RZ ;  /* 0x0000001800037223 */ /* 0x000fc800000000ff */
[----:B------:R-:W-:-:S04]  /*19f0*/  FFMA R23, -R25, R3, R24 ;  /* 0x0000000319177223 */ /* 0x000fc80000000118 */
[----:B------:R-:W-:Y:S01]  /*1a00*/  FFMA R3, R0, R23, R3 ;  /* 0x0000001700037223 */ /* 0x000fe20000000003 */
[----:B------:R-:W-:Y:S01]  /*1a10*/  LOP3.LUT R23, R19, 0x40, RZ, 0xfc, !PT ;  /* 0x0000004013177812 */ /* 0x000fe200078efcff */
[----:B0-----:R-:W-:Y:S06]  /*1a20*/  @!P0 BRA `(.L_x_27) ;  /* 0x0000000000148947 */ /* 0x001fec0003800000 */
[----:B------:R-:W-:Y:S02]  /*1a30*/  MOV R0, R24 ;  /* 0x0000001800007202 */ /* 0x000fe40000000f00 */
[----:B------:R-:W-:Y:S02]  /*1a40*/  MOV R3, R25 ;  /* 0x0000001900037202 */ /* 0x000fe40000000f00 */
[----:B------:R-:W-:-:S07]  /*1a50*/  MOV R2, 0x1a70 ;  /* 0x00001a7000027802 */ /* 0x000fce0000000f00 */
[----:B------:R-:W-:Y:S05]  /*1a60*/  CALL.REL.NOINC `($__internal_0_$__cuda_sm3x_div_rn_noftz_f32_slowpath) ;  /* 0x0000000c00c87944 */ /* 0x000fea0003c00000 */
[----:B------:R-:W-:-:S07]  /*1a70*/  MOV R3, R0 ;  /* 0x0000000000037202 */ /* 0x000fce0000000f00 */
.L_x_27:
[----:B------:R-:W-:Y:S05]  /*1a80*/  BSYNC.RECONVERGENT B2 ;  /* 0x0000000000027941 */ /* 0x000fea0003800200 */
.L_x_26:
[----:B------:R3:W-:Y:S01]  /*1a90*/  STG.E desc[UR6][R8.64+0x80], R3 ;  /* 0x0000800308007986 */ /* 0x0007e2000c101906 */
[----:B------:R-:W-:Y:S05]  /*1aa0*/  @!P3 BRA `(.L_x_23) ;  /* 0x000000000074b947 */ /* 0x000fea0003800000 */
[----:B------:R-:W2:Y:S01]  /*1ab0*/  LDG.E R7, desc[UR6][R6.64+0x100] ;  /* 0x0001000606077981 */ /* 0x000ea2000c1e1900 */
[----:B------:R-:W-:Y:S02]  /*1ac0*/  HFMA2 R23, -RZ, RZ, 3.7421875, 0 ;  /* 0x437c0000ff177431 */ /* 0x000fe400000001ff */
[----:B---3--:R-:W-:Y:S01]  /*1ad0*/  IMAD.MOV.U32 R3, RZ, RZ, 0x3bbb989d ;  /* 0x3bbb989dff037424 */ /* 0x008fe200078e00ff */
[----:B------:R-:W0:Y:S01]  /*1ae0*/  MUFU.RCP R24, R25 ;  /* 0x0000001900187308 */ /* 0x000e220000001000 */
[----:B------:R-:W-:Y:S01]  /*1af0*/  BSSY.RECONVERGENT B2, `(.L_x_28) ;  /* 0x0000017000027945 */ /* 0x000fe20003800200 */
[----:B--2---:R-:W-:Y:S01]  /*1b00*/  FADD R0, -R10, R7 ;  /* 0x000000070a007221 */ /* 0x004fe20000000100 */
[----:B0-----:R-:W-:-:S03]  /*1b10*/  FFMA R7, -R25, R24, 1 ;  /* 0x3f80000019077423 */ /* 0x001fc60000000118 */
[----:B------:R-:W-:-:S04]  /*1b20*/  FFMA.SAT R2, R0, R3, 0.5 ;  /* 0x3f00000000027423 */ /* 0x000fc80000002003 */
[----:B------:R-:W-:Y:S01]  /*1b30*/  FFMA.RM R2, R2, R23, 12582913 ;  /* 0x4b40000102027423 */ /* 0x000fe20000004017 */
[----:B------:R-:W-:-:S03]  /*1b40*/  LOP3.LUT R23, R19, 0x60, RZ, 0xfc, !PT ;  /* 0x0000006013177812 */ /* 0x000fc600078efcff */
[C---:B------:R-:W-:Y:S01]  /*1b50*/  FADD R3, R2.reuse, -12583039 ;  /* 0xcb40007f02037421 */ /* 0x040fe20000000000 */
[----:B------:R-:W-:-:S03]  /*1b60*/  SHF.L.U32 R2, R2, 0x17, RZ ;  /* 0x0000001702027819 */ /* 0x000fc600000006ff */
[----:B------:R-:W-:-:S04]  /*1b70*/  FFMA R3, R0, 1.4426950216293334961, -R3 ;  /* 0x3fb8aa3b00037823 */ /* 0x000fc80000000803 */
[----:B------:R-:W-:Y:S01]  /*1b80*/  FFMA R3, R0, 1.925963033500011079e-08, R3 ;  /* 0x32a5706000037823 */ /* 0x000fe20000000003 */
[----:B------:R-:W-:-:S05]  /*1b90*/  FFMA R0, R24, R7, R24 ;  /* 0x0000000718007223 */ /* 0x000fca0000000018 */
        /* <DEDUP_REMOVED lines=8> */
[----:B------:R-:W-:Y:S02]  /*1c20*/  MOV R3, R25 ;  /* 0x0000001900037202 */ /* 0x000fe40000000f00 */
[----:B------:R-:W-:-:S07]  /*1c30*/  MOV R2, 0x1c50 ;  /* 0x00001c5000027802 */ /* 0x000fce0000000f00 */
[----:B------:R-:W-:Y:S05]  /*1c40*/  CALL.REL.NOINC `($__internal_0_$__cuda_sm3x_div_rn_noftz_f32_slowpath) ;  /* 0x0000000c00507944 */ /* 0x000fea0003c00000 */
[----:B------:R-:W-:-:S07]  /*1c50*/  IMAD.MOV.U32 R7, RZ, RZ, R0 ;  /* 0x000000ffff077224 */ /* 0x000fce00078e0000 */
.L_x_29:
[----:B------:R-:W-:Y:S05]  /*1c60*/  BSYNC.RECONVERGENT B2 ;  /* 0x0000000000027941 */ /* 0x000fea0003800200 */
.L_x_28:
[----:B------:R4:W-:Y:S02]  /*1c70*/  STG.E desc[UR6][R8.64+0x100], R7 ;  /* 0x0001000708007986 */ /* 0x0009e4000c101906 */
.L_x_23:
[----:B------:R-:W-:Y:S05]  /*1c80*/  BSYNC.RECONVERGENT B1 ;  /* 0x0000000000017941 */ /* 0x000fea0003800200 */
.L_x_22:
[----:B------:R-:W-:-:S13]  /*1c90*/  ISETP.GE.U32.AND P0, PT, R18, 0x60, PT ;  /* 0x000000601200780c */ /* 0x000fda0003f06070 */
[----:B------:R-:W-:Y:S05]  /*1ca0*/  @!P0 BRA `(.L_x_21) ;  /* 0x0000000400ec8947 */ /* 0x000fea0003800000 */
.L_x_38:
[----:B0---4-:R-:W-:-:S04]  /*1cb0*/  IMAD.WIDE.U32 R6, R23, 0x4, R4 ;  /* 0x0000000417067825 */ /* 0x011fc800078e0004 */
[----:B--23--:R-:W-:Y:S01]  /*1cc0*/  HFMA2 R9, -RZ, RZ, 3.7421875, 0 ;  /* 0x437c0000ff097431 */ /* 0x00cfe200000001ff */
[----:B------:R-:W-:Y:S01]  /*1cd0*/  MOV R0, 0x3bbb989d ;  /* 0x3bbb989d00007802 */ /* 0x000fe20000000f00 */
[----:B------:R-:W0:Y:S01]  /*1ce0*/  MUFU.RCP R24, R25 ;  /* 0x0000001900187308 */ /* 0x000e220000001000 */
[----:B------:R-:W2:Y:S01]  /*1cf0*/  LDCU UR5, c[0x0][0x394] ;  /* 0x00007280ff0577ac */ /* 0x000ea20008000800 */
[----:B------:R-:W3:Y:S01]  /*1d00*/  LDG.E R3, desc[UR6][R6.64] ;  /* 0x0000000606037981 */ /* 0x000ee2000c1e1900 */
[----:B------:R-:W-:Y:S01]  /*1d10*/  BSSY.RECONVERGENT B1, `(.L_x_30) ;  /* 0x0000019000017945 */ /* 0x000fe20003800200 */
[----:B---3--:R-:W-:-:S04]  /*1d20*/  FADD R3, -R10, R3 ;  /* 0x000000030a037221 */ /* 0x008fc80000000100 */
[----:B------:R-:W-:-:S04]  /*1d30*/  FFMA.SAT R0, R3, R0, 0.5 ;  /* 0x3f00000003007423 */ /* 0x000fc80000002000 */
[----:B------:R-:W-:Y:S01]  /*1d40*/  FFMA.RM R0, R0, R9, 12582913 ;  /* 0x4b40000100007423 */ /* 0x000fe20000004009 */
[----:B0-----:R-:W-:-:S03]  /*1d50*/  FFMA R9, -R25, R24, 1 ;  /* 0x3f80000019097423 */ /* 0x001fc60000000118 */
[C---:B-1----:R-:W-:Y:S01]  /*1d60*/  FADD R2, R0.reuse, -12583039 ;  /* 0xcb40007f00027421 */ /* 0x042fe20000000000 */
[----:B------:R-:W-:-:S03]  /*1d70*/  SHF.L.U32 R0, R0, 0x17, RZ ;  /* 0x0000001700007819 */ /* 0x000fc600000006ff */
[----:B------:R-:W-:-:S04]  /*1d80*/  FFMA R2, R3, 1.4426950216293334961, -R2 ;  /* 0x3fb8aa3b03027823 */ /* 0x000fc80000000802 */
[----:B------:R-:W-:-:S04]  /*1d90*/  FFMA R2, R3, 1.925963033500011079e-08, R2 ;  /* 0x32a5706003027823 */ /* 0x000fc80000000002 */
[----:B------:R-:W0:Y:S02]  /*1da0*/  MUFU.EX2 R3, R2 ;  /* 0x0000000200037308 */ /* 0x000e240000000800 */
[----:B0-----:R-:W-:Y:S01]  /*1db0*/  FMUL R8, R0, R3 ;  /* 0x0000000300087220 */ /* 0x001fe20000400000 */
[----:B------:R-:W-:Y:S01]  /*1dc0*/  FFMA R0, R24, R9, R24 ;  /* 0x0000000918007223 */ /* 0x000fe20000000018 */
[----:B------:R-:W-:Y:S01]  /*1dd0*/  MOV R9, R23 ;  /* 0x0000001700097202 */ /* 0x000fe20000000f00 */
[----:B------:R-:W-:-:S03]  /*1de0*/  VIADD R23, R23, 0x80 ;  /* 0x0000008017177836 */ /* 0x000fc60000000000 */
[----:B------:R-:W0:Y:S01]  /*1df0*/  FCHK P0, R8, R25 ;  /* 0x0000001908007302 */ /* 0x000e220000000000 */
[----:B------:R-:W-:Y:S01]  /*1e00*/  FFMA R3, R0, R8, RZ ;  /* 0x0000000800037223 */ /* 0x000fe200000000ff */
[----:B--2---:R-:W-:-:S03]  /*1e10*/  ISETP.GE.AND P3, PT, R23, UR5, PT ;  /* 0x0000000517007c0c */ /* 0x004fc6000bf66270 */
[----:B------:R-:W-:-:S04]  /*1e20*/  FFMA R2, -R25, R3, R8 ;  /* 0x0000000319027223 */ /* 0x000fc80000000108 */
[----:B------:R-:W-:Y:S01]  /*1e30*/  FFMA R3, R0, R2, R3 ;  /* 0x0000000200037223 */ /* 0x000fe20000000003 */
[----:B0-----:R-:W-:Y:S06]  /*1e40*/  @!P0 BRA `(.L_x_31) ;  /* 0x0000000000148947 */ /* 0x001fec0003800000 */
[----:B------:R-:W-:Y:S02]  /*1e50*/  MOV R0, R8 ;  /* 0x0000000800007202 */ /* 0x000fe40000000f00 */
[----:B------:R-:W-:Y:S02]  /*1e60*/  MOV R3, R25 ;  /* 0x0000001900037202 */ /* 0x000fe40000000f00 */
[----:B------:R-:W-:-:S07]  /*1e70*/  MOV R2, 0x1e90 ;  /* 0x00001e9000027802 */ /* 0x000fce0000000f00 */
[----:B------:R-:W-:Y:S05]  /*1e80*/  CALL.REL.NOINC `($__internal_0_$__cuda_sm3x_div_rn_noftz_f32_slowpath) ;  /* 0x0000000800c07944 */ /* 0x000fea0003c00000 */
[----:B------:R-:W-:-:S07]  /*1e90*/  MOV R3, R0 ;  /* 0x0000000000037202 */ /* 0x000fce0000000f00 */
.L_x_31:
[----:B------:R-:W-:Y:S05]  /*1ea0*/  BSYNC.RECONVERGENT B1 ;  /* 0x0000000000017941 */ /* 0x000fea0003800200 */
.L_x_30:
[----:B------:R-:W0:Y:S01]  /*1eb0*/  LDCU.64 UR8, c[0x0][0x388] ;  /* 0x00007100ff0877ac */ /* 0x000e220008000a00 */
[----:B------:R-:W-:-:S04]  /*1ec0*/  IADD3 R0, P0, PT, R12, R9, RZ ;  /* 0x000000090c007210 */ /* 0x000fc80007f1e0ff */
[----:B------:R-:W-:Y:S02]  /*1ed0*/  IADD3.X R9, PT, PT, RZ, R11, RZ, P0, !PT ;  /* 0x0000000bff097210 */ /* 0x000fe400007fe4ff */
[----:B0-----:R-:W-:-:S04]  /*1ee0*/  LEA R8, P0, R0, UR8, 0x2 ;  /* 0x0000000800087c11 */ /* 0x001fc8000f8010ff */
[----:B------:R-:W-:-:S05]  /*1ef0*/  LEA.HI.X R9, R0, UR9, R9, 0x2, P0 ;  /* 0x0000000900097c11 */ /* 0x000fca00080f1409 */
[----:B------:R0:W-:Y:S04]  /*1f00*/  STG.E desc[UR6][R8.64], R3 ;  /* 0x0000000308007986 */ /* 0x0001e8000c101906 */
[----:B------:R-:W2:Y:S01]  /*1f10*/  LDG.E R27, desc[UR6][R6.64+0x80] ;  /* 0x00008006061b7981 */ /* 0x000ea2000c1e1900 */
[----:B------:R-:W-:Y:S02]  /*1f20*/  HFMA2 R29, -RZ, RZ, 3.7421875, 0 ;  /* 0x437c0000ff1d7431 */ /* 0x000fe400000001ff */
[----:B------:R-:W-:Y:S01]  /*1f30*/  IMAD.MOV.U32 R0, RZ, RZ, 0x3bbb989d ;  /* 0x3bbb989dff007424 */ /* 0x000fe200078e00ff */
[----:B------:R-:W1:Y:S01]  /*1f40*/  MUFU.RCP R24, R25 ;  /* 0x0000001900187308 */ /* 0x000e620000001000 */
[----:B------:R-:W-:Y:S01]  /*1f50*/  BSSY.RECONVERGENT B1, `(.L_x_32) ;  /* 0x0000016000017945 */ /* 0x000fe20003800200 */
[----:B--2---:R-:W-:-:S04]  /*1f60*/  FADD R27, -R10, R27 ;  /* 0x0000001b0a1b7221 */ /* 0x004fc80000000100 */
[----:B------:R-:W-:-:S04]  /*1f70*/  FFMA.SAT R0, R27, R0, 0.5 ;  /* 0x3f0000001b007423 */ /* 0x000fc80000002000 */
[----:B------:R-:W-:-:S04]  /*1f80*/  FFMA.RM R0, R0, R29, 12582913 ;  /* 0x4b40000100007423 */ /* 0x000fc8000000401d */
[C---:B------:R-:W-:Y:S01]  /*1f90*/  FADD R2, R0.reuse, -12583039 ;  /* 0xcb40007f00027421 */ /* 0x040fe20000000000 */
[----:B------:R-:W-:-:S03]  /*1fa0*/  SHF.L.U32 R0, R0, 0x17, RZ ;  /* 0x0000001700007819 */ /* 0x000fc600000006ff */
[----:B------:R-:W-:-:S04]  /*1fb0*/  FFMA R2, R27, 1.4426950216293334961, -R2 ;  /* 0x3fb8aa3b1b027823 */ /* 0x000fc80000000802 */
[----:B------:R-:W-:Y:S01]  /*1fc0*/  FFMA R2, R27, 1.925963033500011079e-08, R2 ;  /* 0x32a570601b027823 */ /* 0x000fe20000000002 */
[----:B-1----:R-:W-:-:S03]  /*1fd0*/  FFMA R27, -R25, R24, 1 ;  /* 0x3f800000191b7423 */ /* 0x002fc60000000118 */
[----:B0-----:R-:W0:Y:S02]  /*1fe0*/  MUFU.EX2 R3, R2 ;  /* 0x0000000200037308 */ /* 0x001e240000000800 */
[----:B0-----:R-:W-:Y:S01]  /*1ff0*/  FMUL R26, R0, R3 ;  /* 0x00000003001a7220 */ /* 0x001fe20000400000 */
[----:B------:R-:W-:-:S05]  /*2000*/  FFMA R0, R24, R27, R24 ;  /* 0x0000001b18007223 */ /* 0x000fca0000000018 */
        /* <DEDUP_REMOVED lines=10> */
.L_x_33:
[----:B------:R-:W-:Y:S05]  /*20b0*/  BSYNC.RECONVERGENT B1 ;  /* 0x0000000000017941 */ /* 0x000fea0003800200 */
.L_x_32:
[----:B------:R0:W-:Y:S04]  /*20c0*/  STG.E desc[UR6][R8.64+0x80], R3 ;  /* 0x0000800308007986 */ /* 0x0001e8000c101906 */
[----:B------:R-:W2:Y:S01]  /*20d0*/  LDG.E R27, desc[UR6][R6.64+0x100] ;  /* 0x00010006061b7981 */ /* 0x000ea2000c1e1900 */
[----:B------:R-:W-:Y:S01]  /*20e0*/  HFMA2 R29, -RZ, RZ, 3.7421875, 0 ;  /* 0x437c0000ff1d7431 */ /* 0x000fe200000001ff */
[----:B------:R-:W-:Y:S01]  /*20f0*/  MOV R0, 0x3bbb989d ;  /* 0x3bbb989d00007802 */ /* 0x000fe20000000f00 */
        /* <DEDUP_REMOVED lines=18> */
[----:B------:R-:W-:Y:S01]  /*2220*/  MOV R0, R26 ;  /* 0x0000001a00007202 */ /* 0x000fe20000000f00 */
[----:B------:R-:W-:Y:S01]  /*2230*/  IMAD.MOV.U32 R3, RZ, RZ, R25 ;  /* 0x000000ffff037224 */ /* 0x000fe200078e0019 */
[----:B------:R-:W-:-:S07]  /*2240*/  MOV R2, 0x2260 ;  /* 0x0000226000027802 */ /* 0x000fce0000000f00 */
[----:B------:R-:W-:Y:S05]  /*2250*/  CALL.REL.NOINC `($__internal_0_$__cuda_sm3x_div_rn_noftz_f32_slowpath) ;  /* 0x0000000400cc7944 */ /* 0x000fea0003c00000 */
[----:B------:R-:W-:-:S07]  /*2260*/  MOV R3, R0 ;  /* 0x0000000000037202 */ /* 0x000fce0000000f00 */
.L_x_35:
[----:B------:R-:W-:Y:S05]  /*2270*/  BSYNC.RECONVERGENT B1 ;  /* 0x0000000000017941 */ /* 0x000fea0003800200 */
.L_x_34:
[----:B------:R0:W-:Y:S04]  /*2280*/  STG.E desc[UR6][R8.64+0x100], R3 ;  /* 0x0001000308007986 */ /* 0x0001e8000c101906 */
[----:B------:R-:W2:Y:S01]  /*2290*/  LDG.E R7, desc[UR6][R6.64+0x180] ;  /* 0x0001800606077981 */ /* 0x000ea2000c1e1900 */
[----:B------:R-:W-:Y:S01]  /*22a0*/  HFMA2 R27, -RZ, RZ, 0.96630859375, -0.0022525787353515625 ;  /* 0x3bbb989dff1b7431 */ /* 0x000fe200000001ff */
[----:B------:R-:W-:Y:S01]  /*22b0*/  MOV R29, 0x437c0000 ;  /* 0x437c0000001d7802 */ /* 0x000fe20000000f00 */
[----:B------:R-:W0:Y:S01]  /*22c0*/  MUFU.RCP R24, R25 ;  /* 0x0000001900187308 */ /* 0x000e220000001000 */
[----:B------:R-:W-:Y:S01]  /*22d0*/  BSSY.RECONVERGENT B1, `(.L_x_36) ;  /* 0x0000016000017945 */ /* 0x000fe20003800200 */
[----:B0-----:R-:W-:Y:S01]  /*22e0*/  FFMA R3, -R25, R24, 1 ;  /* 0x3f80000019037423 */ /* 0x001fe20000000118 */
[----:B--2---:R-:W-:-:S04]  /*22f0*/  FADD R0, -R10, R7 ;  /* 0x000000070a007221 */ /* 0x004fc80000000100 */
[----:B------:R-:W-:-:S04]  /*2300*/  FFMA.SAT R2, R0, R27, 0.5 ;  /* 0x3f00000000027423 */ /* 0x000fc8000000201b */
[----:B------:R-:W-:-:S04]  /*2310*/  FFMA.RM R2, R2, R29, 12582913 ;  /* 0x4b40000102027423 */ /* 0x000fc8000000401d */
        /* <DEDUP_REMOVED lines=17> */
.L_x_37:
[----:B------:R-:W-:Y:S05]  /*2430*/  BSYNC.RECONVERGENT B1 ;  /* 0x0000000000017941 */ /* 0x000fea0003800200 */
.L_x_36:
[----:B------:R0:W-:Y:S01]  /*2440*/  STG.E desc[UR6][R8.64+0x180], R3 ;  /* 0x0001800308007986 */ /* 0x0001e2000c101906 */
[----:B------:R-:W-:Y:S05]  /*2450*/  @!P3 BRA `(.L_x_38) ;  /* 0xfffffff80014b947 */ /* 0x000fea000383ffff */
.L_x_21:
[----:B------:R-:W-:Y:S05]  /*2460*/  BSYNC.RECONVERGENT B0 ;  /* 0x0000000000007941 */ /* 0x000fea0003800200 */
.L_x_20:
[----:B------:R-:W-:Y:S05]  /*2470*/  @!P2 BRA `(.L_x_39) ;  /* 0xffffffdc0050a947 */ /* 0x000fea000383ffff */
[----:B------:R-:W-:Y:S05]  /*2480*/  EXIT ;  /* 0x000000000000794d */ /* 0x000fea0003800000 */
.L_x_9:
[----:B------:R-:W-:Y:S01]  /*2490*/  HFMA2 R24, -RZ, RZ, 0, 9.5367431640625e-07 ;  /* 0x00000010ff187431 */ /* 0x000fe200000001ff */
[----:B------:R-:W-:Y:S01]  /*24a0*/  BSSY B0, `(.L_x_40) ;  /* 0x0000007000007945 */ /* 0x000fe20003800000 */
[----:B------:R-:W-:Y:S02]  /*24b0*/  MOV R8, R0 ;  /* 0x0000000000087202 */ /* 0x000fe40000000f00 */
[----:B------:R-:W-:Y:S02]  /*24c0*/  MOV R27, 0x1f ;  /* 0x0000001f001b7802 */ /* 0x000fe40000000f00 */
[----:B------:R-:W-:-:S07]  /*24d0*/  MOV R23, 0xffffffff ;  /* 0xffffffff00177802 */ /* 0x000fce0000000f00 */
[----:B------:R-:W-:Y:S05]  /*24e0*/  WARPSYNC.COLLECTIVE R23, `(.L_x_41) ;  /* 0x0000000017087348 */ /* 0x000fea0003c00000 */
[----:B------:R0:W1:Y:S02]  /*24f0*/  SHFL.BFLY P1, R9, R8, R24, R27 ;  /* 0x0c00001808097389 */ /* 0x000064000002001b */
[----:B01----:R-:W-:Y:S05]  /*2500*/  ENDCOLLECTIVE ;  /* 0x000000000000791b */ /* 0x003fea0003800000 */
.L_x_41:
[----:B------:R-:W-:Y:S05]  /*2510*/  BSYNC B0 ;  /* 0x0000000000007941 */ /* 0x000fea0003800000 */
.L_x_40:
[----:B------:R-:W-:Y:S02]  /*2520*/  IMAD.MOV.U32 R3, RZ, RZ, R9 ;  /* 0x000000ffff037224 */ /* 0x000fe400078e0009 */
[----:B------:R-:W-:Y:S01]  /*2530*/  HFMA2 R24, -RZ, RZ, 0, 4.76837158203125e-07 ;  /* 0x00000008ff187431 */ /* 0x000fe200000001ff */
[----:B------:R-:W-:Y:S02]  /*2540*/  MOV R27, 0x1f ;  /* 0x0000001f001b7802 */ /* 0x000fe40000000f00 */
[----:B------:R-:W-:Y:S02]  /*2550*/  MOV R23, 0xffffffff ;  /* 0xffffffff00177802 */ /* 0x000fe40000000f00 */
[----:B------:R-:W-:-:S04]  /*2560*/  FMNMX R3, R3, R0, !PT ;  /* 0x0000000003037209 */ /* 0x000fc80007800000 */
[----:B------:R-:W-:-:S07]  /*2570*/  MOV R8, R3 ;  /* 0x0000000300087202 */ /* 0x000fce0000000f00 */
[----:B------:R-:W-:Y:S05]  /*2580*/  WARPSYNC.COLLECTIVE R23, `(.L_x_42) ;  /* 0x0000000017087348 */ /* 0x000fea0003c00000 */
[----:B------:R0:W1:Y:S02]  /*2590*/  SHFL.BFLY P1, R9, R8, R24, R27 ;  /* 0x0c00001808097389 */ /* 0x000064000002001b */
[----:B01----:R-:W-:Y:S05]  /*25a0*/  ENDCOLLECTIVE ;  /* 0x000000000000791b */ /* 0x003fea0003800000 */
.L_x_42:
[----:B------:R-:W-:Y:S01]  /*25b0*/  HFMA2 R24, -RZ, RZ, 0, 2.384185791015625e-07 ;  /* 0x00000004ff187431 */ /* 0x000fe200000001ff */
[----:B------:R-:W-:-:S04]  /*25c0*/  MOV R2, R9 ;  /* 0x0000000900027202 */ /* 0x000fc80000000f00 */
[----:B------:R-:W-:-:S05]  /*25d0*/  FMNMX R2, R3, R2, !PT ;  /* 0x0000000203027209 */ /* 0x000fca0007800000 */
[----:B------:R-:W-:-:S07]  /*25e0*/  IMAD.MOV.U32 R8, RZ, RZ, R2 ;  /* 0x000000ffff087224 */ /* 0x000fce00078e0002 */
[----:B------:R-:W-:Y:S05]  /*25f0*/  WARPSYNC.COLLECTIVE R23, `(.L_x_43) ;  /* 0x0000000017087348 */ /* 0x000fea0003c00000 */
[----:B------:R0:W1:Y:S02]  /*2600*/  SHFL.BFLY P1, R9, R8, R24, R27 ;  /* 0x0c00001808097389 */ /* 0x000064000002001b */
[----:B01----:R-:W-:Y:S05]  /*2610*/  ENDCOLLECTIVE ;  /* 0x000000000000791b */ /* 0x003fea0003800000 */
.L_x_43:
[----:B------:R-:W-:Y:S01]  /*2620*/  HFMA2 R24, -RZ, RZ, 0, 1.1920928955078125e-07 ;  /* 0x00000002ff187431 */ /* 0x000fe200000001ff */
[----:B------:R-:W-:-:S04]  /*2630*/  MOV R7, R9 ;  /* 0x0000000900077202 */ /* 0x000fc80000000f00 */
[----:B------:R-:W-:-:S04]  /*2640*/  FMNMX R7, R2, R7, !PT ;  /* 0x0000000702077209 */ /* 0x000fc80007800000 */
[----:B------:R-:W-:-:S07]  /*2650*/  MOV R8, R7 ;  /* 0x0000000700087202 */ /* 0x000fce0000000f00 */
[----:B------:R-:W-:Y:S05]  /*2660*/  WARPSYNC.COLLECTIVE R23, `(.L_x_44) ;  /* 0x0000000017087348 */ /* 0x000fea0003c00000 */
[----:B------:R0:W1:Y:S02]  /*2670*/  SHFL.BFLY P1, R9, R8, R24, R27 ;  /* 0x0c00001808097389 */ /* 0x000064000002001b */
[----:B01----:R-:W-:Y:S05]  /*2680*/  ENDCOLLECTIVE ;  /* 0x000000000000791b */ /* 0x003fea0003800000 */
.L_x_44:
[----:B------:R-:W-:Y:S01]  /*2690*/  HFMA2 R24, -RZ, RZ, 0, 5.9604644775390625e-08 ;  /* 0x00000001ff187431 */ /* 0x000fe200000001ff */
[----:B------:R-:W-:-:S04]  /*26a0*/  MOV R6, R9 ;  /* 0x0000000900067202 */ /* 0x000fc80000000f00 */
[----:B------:R-:W-:-:S05]  /*26b0*/  FMNMX R6, R7, R6, !PT ;  /* 0x0000000607067209 */ /* 0x000fca0007800000 */
[----:B------:R-:W-:-:S07]  /*26c0*/  IMAD.MOV.U32 R8, RZ, RZ, R6 ;  /* 0x000000ffff087224 */ /* 0x000fce00078e0006 */
[----:B------:R-:W-:Y:S05]  /*26d0*/  WARPSYNC.COLLECTIVE R23, `(.L_x_45) ;  /* 0x0000000017087348 */ /* 0x000fea0003c00000 */
[----:B------:R0:W1:Y:S02]  /*26e0*/  SHFL.BFLY P1, R9, R8, R24, R27 ;  /* 0x0c00001808097389 */ /* 0x000064000002001b */
[----:B01----:R-:W-:Y:S05]  /*26f0*/  ENDCOLLECTIVE ;  /* 0x000000000000791b */ /* 0x003fea0003800000 */
.L_x_45:
[----:B------:R-:W-:Y:S05]  /*2700*/  BRA `(.L_x_46) ;  /* 0xffffffe0007c7947 */ /* 0x000fea000383ffff */
.L_x_19:
[----:B------:R-:W-:Y:S01]  /*2710*/  HFMA2 R27, -RZ, RZ, 0, 1.847743988037109375e-06 ;  /* 0x0000001fff1b7431 */ /* 0x000fe200000001ff */
[----:B------:R-:W-:Y:S01]  /*2720*/  BSSY B0, `(.L_x_47) ;  /* 0x0000006000007945 */ /* 0x000fe20003800000 */
[----:B------:R-:W-:Y:S02]  /*2730*/  MOV R24, 0x10 ;  /* 0x0000001000187802 */ /* 0x000fe40000000f00 */
[----:B------:R-:W-:-:S07]  /*2740*/  MOV R23, 0xffffffff ;  /* 0xffffffff00177802 */ /* 0x000fce0000000f00 */
[----:B0-----:R-:W-:Y:S05]  /*2750*/  WARPSYNC.COLLECTIVE R23, `(.L_x_48) ;  /* 0x0000000017087348 */ /* 0x001fea0003c00000 */
[----:B------:R1:W2:Y:S02]  /*2760*/  SHFL.BFLY P1, R9, R8, R24, R27 ;  /* 0x0c00001808097389 */ /* 0x0002a4000002001b */
[----:B012---:R-:W-:Y:S05]  /*2770*/  ENDCOLLECTIVE ;  /* 0x000000000000791b */ /* 0x007fea0003800000 */
.L_x_48:
[----:B------:R-:W-:Y:S05]  /*2780*/  BSYNC B0 ;  /* 0x0000000000007941 */ /* 0x000fea0003800000 */
.L_x_47:
[----:B------:R-:W-:Y:S01]  /*2790*/  MOV R3, R9 ;  /* 0x0000000900037202 */ /* 0x000fe20000000f00 */
[----:B------:R-:W-:Y:S01]  /*27a0*/  HFMA2 R24, -RZ, RZ, 0, 4.76837158203125e-07 ;  /* 0x00000008ff187431 */ /* 0x000fe200000001ff */
[----:B------:R-:W-:Y:S02]  /*27b0*/  MOV R27, 0x1f ;  /* 0x0000001f001b7802 */ /* 0x000fe40000000f00 */
[----:B------:R-:W-:Y:S01]  /*27c0*/  MOV R23, 0xffffffff ;  /* 0xffffffff00177802 */ /* 0x000fe20000000f00 */
[----:B------:R-:W-:-:S04]  /*27d0*/  FADD R3, R3, R8 ;  /* 0x0000000803037221 */ /* 0x000fc80000000000 */
[----:B------:R-:W-:-:S07]  /*27e0*/  IMAD.MOV.U32 R8, RZ, RZ, R3 ;  /* 0x000000ffff087224 */ /* 0x000fce00078e0003 */
[----:B------:R-:W-:Y:S05]  /*27f0*/  WARPSYNC.COLLECTIVE R23, `(.L_x_49) ;  /* 0x0000000017087348 */ /* 0x000fea0003c00000 */
[----:B------:R0:W1:Y:S02]  /*2800*/  SHFL.BFLY P1, R9, R8, R24, R27 ;  /* 0x0c00001808097389 */ /* 0x000064000002001b */
[----:B01----:R-:W-:Y:S05]  /*2810*/  ENDCOLLECTIVE ;  /* 0x000000000000791b */ /* 0x003fea0003800000 */
.L_x_49:
[----:B------:R-:W-:Y:S01]  /*2820*/  IMAD.MOV.U32 R24, RZ, RZ, 0x4 ;  /* 0x00000004ff187424 */ /* 0x000fe200078e00ff */
[----:B------:R-:W-:-:S05]  /*2830*/  MOV R0, R9 ;  /* 0x0000000900007202 */ /* 0x000fca0000000f00 */
[----:B------:R-:W-:-:S05]  /*2840*/  FADD R0, R3, R0 ;  /* 0x0000000003007221 */ /* 0x000fca0000000000 */
[----:B------:R-:W-:-:S07]  /*2850*/  MOV R8, R0 ;  /* 0x0000000000087202 */ /* 0x000fce0000000f00 */
[----:B------:R-:W-:Y:S05]  /*2860*/  WARPSYNC.COLLECTIVE R23, `(.L_x_50) ;  /* 0x0000000017087348 */ /* 0x000fea0003c00000 */
[----:B------:R0:W1:Y:S02]  /*2870*/  SHFL.BFLY P1, R9, R8, R24, R27 ;  /* 0x0c00001808097389 */ /* 0x000064000002001b */
[----:B01----:R-:W-:Y:S05]  /*2880*/  ENDCOLLECTIVE ;  /* 0x000000000000791b */ /* 0x003fea0003800000 */
.L_x_50:
[----:B------:R-:W-:Y:S01]  /*2890*/  HFMA2 R24, -RZ, RZ, 0, 1.1920928955078125e-07 ;  /* 0x00000002ff187431 */ /* 0x000fe200000001ff */
[----:B------:R-:W-:-:S05]  /*28a0*/  MOV R7, R9 ;  /* 0x0000000900077202 */ /* 0x000fca0000000f00 */
[----:B------:R-:W-:-:S05]  /*28b0*/  FADD R7, R0, R7 ;  /* 0x0000000700077221 */ /* 0x000fca0000000000 */
[----:B------:R-:W-:-:S07]  /*28c0*/  MOV R8, R7 ;  /* 0x0000000700087202 */ /* 0x000fce0000000f00 */
[----:B------:R-:W-:Y:S05]  /*28d0*/  WARPSYNC.COLLECTIVE R23, `(.L_x_51) ;  /* 0x0000000017087348 */ /* 0x000fea0003c00000 */
[----:B------:R0:W1:Y:S02]  /*28e0*/  SHFL.BFLY P1, R9, R8, R24, R27 ;  /* 0x0c00001808097389 */ /* 0x000064000002001b */
[----:B01----:R-:W-:Y:S05]  /*28f0*/  ENDCOLLECTIVE ;  /* 0x000000000000791b */ /* 0x003fea0003800000 */
.L_x_51:
[----:B------:R-:W-:Y:S01]  /*2900*/  IMAD.MOV.U32 R24, RZ, RZ, 0x1 ;  /* 0x00000001ff187424 */ /* 0x000fe200078e00ff */
[----:B------:R-:W-:-:S05]  /*2910*/  MOV R2, R9 ;  /* 0x0000000900027202 */ /* 0x000fca0000000f00 */
[----:B------:R-:W-:-:S05]  /*2920*/  FADD R2, R7, R2 ;  /* 0x0000000207027221 */ /* 0x000fca0000000000 */
[----:B------:R-:W-:-:S07]  /*2930*/  MOV R8, R2 ;  /* 0x0000000200087202 */ /* 0x000fce0000000f00 */
[----:B------:R-:W-:Y:S05]  /*2940*/  WARPSYNC.COLLECTIVE R23, `(.L_x_52) ;  /* 0x0000000017087348 */ /* 0x000fea0003c00000 */
[----:B------:R0:W1:Y:S02]  /*2950*/  SHFL.BFLY P1, R9, R8, R24, R27 ;  /* 0x0c00001808097389 */ /* 0x000064000002001b */
[----:B01----:R-:W-:Y:S05]  /*2960*/  ENDCOLLECTIVE ;  /* 0x000000000000791b */ /* 0x003fea0003800000 */
.L_x_52:
[----:B------:R-:W-:Y:S01]  /*2970*/  MOV R25, R9 ;  /* 0x0000000900197202 */ /* 0x000fe20000000f00 */
[----:B------:R-:W-:Y:S06]  /*2980*/  BRA `(.L_x_53) ;  /* 0xffffffec00207947 */ /* 0x000fec000383ffff */
        .weak           $__internal_0_$__cuda_sm3x_div_rn_noftz_f32_slowpath
        .type           $__internal_0_$__cuda_sm3x_div_rn_noftz_f32_slowpath,@function
        .size           $__internal_0_$__cuda_sm3x_div_rn_noftz_f32_slowpath,(.L_x_66 - $__internal_0_$__cuda_sm3x_div_rn_noftz_f32_slowpath)
$__internal_0_$__cuda_sm3x_div_rn_noftz_f32_slowpath:
[----:B------:R-:W-:Y:S01]  /*2990*/  SHF.R.U32.HI R24, RZ, 0x17, R3 ;  /* 0x00000017ff187819 */ /* 0x000fe20000011603 */
[----:B------:R-:W-:Y:S01]  /*29a0*/  BSSY.RECONVERGENT B3, `(.L_x_54) ;  /* 0x0000062000037945 */ /* 0x000fe20003800200 */
[----:B------:R-:W-:Y:S02]  /*29b0*/  SHF.R.U32.HI R27, RZ, 0x17, R0 ;  /* 0x00000017ff1b7819 */ /* 0x000fe40000011600 */
[----:B------:R-:W-:Y:S02]  /*29c0*/  LOP3.LUT R24, R24, 0xff, RZ, 0xc0, !PT ;  /* 0x000000ff18187812 */ /* 0x000fe400078ec0ff */
[----:B------:R-:W-:Y:S02]  /*29d0*/  LOP3.LUT R27, R27, 0xff, RZ, 0xc0, !PT ;  /* 0x000000ff1b1b7812 */ /* 0x000fe400078ec0ff */
[----:B------:R-:W-:Y:S02]  /*29e0*/  IADD3 R29, PT, PT, R24, -0x1, RZ ;  /* 0xffffffff181d7810 */ /* 0x000fe40007ffe0ff */
[----:B------:R-:W-:-:S02]  /*29f0*/  IADD3 R28, PT, PT, R27, -0x1, RZ ;  /* 0xffffffff1b1c7810 */ /* 0x000fc40007ffe0ff */
[----:B------:R-:W-:-:S04]  /*2a00*/  ISETP.GT.U32.AND P0, PT, R29, 0xfd, PT ;  /* 0x000000fd1d00780c */ /* 0x000fc80003f04070 */
[----:B------:R-:W-:-:S13]  /*2a10*/  ISETP.GT.U32.OR P0, PT, R28, 0xfd, P0 ;  /* 0x000000fd1c00780c */ /* 0x000fda0000704470 */
[----:B------:R-:W-:Y:S01]  /*2a20*/  @!P0 MOV R26, RZ ;  /* 0x000000ff001a8202 */ /* 0x000fe20000000f00 */
[----:B------:R-:W-:Y:S06]  /*2a30*/  @!P0 BRA `(.L_x_55) ;  /* 0x00000000005c8947 */ /* 0x000fec0003800000 */
[----:B------:R-:W-:Y:S02]  /*2a40*/  FSETP.GTU.FTZ.AND P0, PT, |R0|, +INF , PT ;  /* 0x7f8000000000780b */ /* 0x000fe40003f1c200 */
[----:B------:R-:W-:-:S04]  /*2a50*/  FSETP.GTU.FTZ.AND P1, PT, |R3|, +INF , PT ;  /* 0x7f8000000300780b */ /* 0x000fc80003f3c200 */
[----:B------:R-:W-:-:S13]  /*2a60*/  PLOP3.LUT P0, PT, P0, P1, PT, 0xf8, 0x8f ;  /* 0x00000000008f781c */ /* 0x000fda0000703f70 */
[----:B------:R-:W-:Y:S05]  /*2a70*/  @P0 BRA `(.L_x_56) ;  /* 0x00000004004c0947 */ /* 0x000fea0003800000 */
[----:B------:R-:W-:-:S13]  /*2a80*/  LOP3.LUT P0, RZ, R3, 0x7fffffff, R0, 0xc8, !PT ;  /* 0x7fffffff03ff7812 */ /* 0x000fda000780c800 */
[----:B------:R-:W-:Y:S05]  /*2a90*/  @!P0 BRA `(.L_x_57) ;  /* 0x00000004003c8947 */ /* 0x000fea0003800000 */
[C---:B------:R-:W-:Y:S02]  /*2aa0*/  FSETP.NEU.FTZ.AND P4, PT, |R0|.reuse, +INF , PT ;  /* 0x7f8000000000780b */ /* 0x040fe40003f9d200 */
[----:B------:R-:W-:Y:S02]  /*2ab0*/  FSETP.NEU.FTZ.AND P1, PT, |R3|, +INF , PT ;  /* 0x7f8000000300780b */ /* 0x000fe40003f3d200 */
[----:B------:R-:W-:-:S11]  /*2ac0*/  FSETP.NEU.FTZ.AND P0, PT, |R0|, +INF , PT ;  /* 0x7f8000000000780b */ /* 0x000fd60003f1d200 */
[----:B------:R-:W-:Y:S05]  /*2ad0*/  @!P1 BRA !P4, `(.L_x_57) ;  /* 0x00000004002c9947 */ /* 0x000fea0006000000 */
[----:B------:R-:W-:-:S04]  /*2ae0*/  LOP3.LUT P4, RZ, R0, 0x7fffffff, RZ, 0xc0, !PT ;  /* 0x7fffffff00ff7812 */ /* 0x000fc8000788c0ff */
[----:B------:R-:W-:-:S13]  /*2af0*/  PLOP3.LUT P1, PT, P1, P4, PT, 0x2f, 0xf2 ;  /* 0x0000000000f2781c */ /* 0x000fda0000f28577 */
[----:B------:R-:W-:Y:S05]  /*2b00*/  @P1 BRA `(.L_x_58) ;  /* 0x0000000400181947 */ /* 0x000fea0003800000 */
[----:B------:R-:W-:-:S04]  /*2b10*/  LOP3.LUT P1, RZ, R3, 0x7fffffff, RZ, 0xc0, !PT ;  /* 0x7fffffff03ff7812 */ /* 0x000fc8000782c0ff */
[----:B------:R-:W-:-:S13]  /*2b20*/  PLOP3.LUT P0, PT, P0, P1, PT, 0x2f, 0xf2 ;  /* 0x0000000000f2781c */ /* 0x000fda0000702577 */
[----:B------:R-:W-:Y:S05]  /*2b30*/  @P0 BRA `(.L_x_59) ;  /* 0x0000000400000947 */ /* 0x000fea0003800000 */
[----:B------:R-:W-:Y:S02]  /*2b40*/  ISETP.GE.AND P0, PT, R28, RZ, PT ;  /* 0x000000ff1c00720c */ /* 0x000fe40003f06270 */
[----:B------:R-:W-:-:S11]  /*2b50*/  ISETP.GE.AND P1, PT, R29, RZ, PT ;  /* 0x000000ff1d00720c */ /* 0x000fd60003f26270 */
[----:B------:R-:W-:Y:S01]  /*2b60*/  @P0 MOV R26, RZ ;  /* 0x000000ff001a0202 */ /* 0x000fe20000000f00 */
[----:B------:R-:W-:Y:S02]  /*2b70*/  @!P0 IMAD.MOV.U32 R26, RZ, RZ, -0x40 ;  /* 0xffffffc0ff1a8424 */ /* 0x000fe400078e00ff */
[----:B------:R-:W-:Y:S01]  /*2b80*/  @!P0 FFMA R0, R0, 1.84467440737095516160e+19, RZ ;  /* 0x5f80000000008823 */ /* 0x000fe200000000ff */
[----:B------:R-:W-:Y:S02]  /*2b90*/  @!P1 FFMA R3, R3, 1.84467440737095516160e+19, RZ ;  /* 0x5f80000003039823 */ /* 0x000fe400000000ff */
[----:B------:R-:W-:-:S07]  /*2ba0*/  @!P1 IADD3 R26, PT, PT, R26, 0x40, RZ ;  /* 0x000000401a1a9810 */ /* 0x000fce0007ffe0ff */
.L_x_55:
[----:B------:R-:W-:Y:S01]  /*2bb0*/  LEA R28, R24, 0xc0800000, 0x17 ;  /* 0xc0800000181c7811 */ /* 0x000fe200078eb8ff */
[----:B------:R-:W-:Y:S01]  /*2bc0*/  BSSY.RECONVERGENT B4, `(.L_x_60) ;  /* 0x0000036000047945 */ /* 0x000fe20003800200 */
[----:B------:R-:W-:Y:S02]  /*2bd0*/  IADD3 R27, PT, PT, R27, -0x7f, RZ ;  /* 0xffffff811b1b7810 */ /* 0x000fe40007ffe0ff */
[----:B------:R-:W-:-:S03]  /*2be0*/  IADD3 R30, PT, PT, -R28, R3, RZ ;  /* 0x000000031c1e7210 */ /* 0x000fc60007ffe1ff */
[C---:B------:R-:W-:Y:S01]  /*2bf0*/  IMAD R0, R27.reuse, -0x800000, R0 ;  /* 0xff8000001b007824 */ /* 0x040fe200078e0200 */
[----:B------:R-:W0:Y:S01]  /*2c00*/  MUFU.RCP R28, R30 ;  /* 0x0000001e001c7308 */ /* 0x000e220000001000 */
[----:B------:R-:W-:Y:S01]  /*2c10*/  FADD.FTZ R29, -R30, -RZ ;  /* 0x800000ff1e1d7221 */ /* 0x000fe20000010100 */
[----:B------:R-:W-:-:S04]  /*2c20*/  IADD3 R27, PT, PT, R27, 0x7f, -R24 ;  /* 0x0000007f1b1b7810 */ /* 0x000fc80007ffe818 */
[----:B------:R-:W-:Y:S01]  /*2c30*/  IADD3 R27, PT, PT, R27, R26, RZ ;  /* 0x0000001a1b1b7210 */ /* 0x000fe20007ffe0ff */
[----:B0-----:R-:W-:-:S04]  /*2c40*/  FFMA R3, R28, R29, 1 ;  /* 0x3f8000001c037423 */ /* 0x001fc8000000001d */
[----:B------:R-:W-:-:S04]  /*2c50*/  FFMA R3, R28, R3, R28 ;  /* 0x000000031c037223 */ /* 0x000fc8000000001c */
[----:B------:R-:W-:-:S04]  /*2c60*/  FFMA R28, R0, R3, RZ ;  /* 0x00000003001c7223 */ /* 0x000fc800000000ff */
[----:B------:R-:W-:-:S04]  /*2c70*/  FFMA R31, R29, R28, R0 ;  /* 0x0000001c1d1f7223 */ /* 0x000fc80000000000 */
[----:B------:R-:W-:-:S04]  /*2c80*/  FFMA R28, R3, R31, R28 ;  /* 0x0000001f031c7223 */ /* 0x000fc8000000001c */
[----:B------:R-:W-:-:S04]  /*2c90*/  FFMA R29, R29, R28, R0 ;  /* 0x0000001c1d1d7223 */ /* 0x000fc80000000000 */
[----:B------:R-:W-:-:S05]  /*2ca0*/  FFMA R0, R3, R29, R28 ;  /* 0x0000001d03007223 */ /* 0x000fca000000001c */
[----:B------:R-:W-:-:S04]  /*2cb0*/  SHF.R.U32.HI R24, RZ, 0x17, R0 ;  /* 0x00000017ff187819 */ /* 0x000fc80000011600 */
[----:B------:R-:W-:-:S04]  /*2cc0*/  LOP3.LUT R24, R24, 0xff, RZ, 0xc0, !PT ;  /* 0x000000ff18187812 */ /* 0x000fc800078ec0ff */
[----:B------:R-:W-:-:S05]  /*2cd0*/  IADD3 R24, PT, PT, R24, R27, RZ ;  /* 0x0000001b18187210 */ /* 0x000fca0007ffe0ff */
[----:B------:R-:W-:-:S05]  /*2ce0*/  VIADD R26, R24, 0xffffffff ;  /* 0xffffffff181a7836 */ /* 0x000fca0000000000 */
[----:B------:R-:W-:-:S13]  /*2cf0*/  ISETP.GE.U32.AND P0, PT, R26, 0xfe, PT ;  /* 0x000000fe1a00780c */ /* 0x000fda0003f06070 */
[----:B------:R-:W-:Y:S05]  /*2d00*/  @!P0 BRA `(.L_x_61) ;  /* 0x0000000000808947 */ /* 0x000fea0003800000 */
[----:B------:R-:W-:-:S13]  /*2d10*/  ISETP.GT.AND P0, PT, R24, 0xfe, PT ;  /* 0x000000fe1800780c */ /* 0x000fda0003f04270 */
[----:B------:R-:W-:Y:S05]  /*2d20*/  @P0 BRA `(.L_x_62) ;  /* 0x00000000006c0947 */ /* 0x000fea0003800000 */
[----:B------:R-:W-:-:S13]  /*2d30*/  ISETP.GE.AND P0, PT, R24, 0x1, PT ;  /* 0x000000011800780c */ /* 0x000fda0003f06270 */
[----:B------:R-:W-:Y:S05]  /*2d40*/  @P0 BRA `(.L_x_63) ;  /* 0x0000000000740947 */ /* 0x000fea0003800000 */
[----:B------:R-:W-:Y:S02]  /*2d50*/  ISETP.GE.AND P0, PT, R24, -0x18, PT ;  /* 0xffffffe81800780c */ /* 0x000fe40003f06270 */
[----:B------:R-:W-:-:S11]  /*2d60*/  LOP3.LUT R0, R0, 0x80000000, RZ, 0xc0, !PT ;  /* 0x8000000000007812 */ /* 0x000fd600078ec0ff */
[----:B------:R-:W-:Y:S05]  /*2d70*/  @!P0 BRA `(.L_x_63) ;  /* 0x0000000000688947 */ /* 0x000fea0003800000 */
[CCC-:B------:R-:W-:Y:S01]  /*2d80*/  FFMA.RZ R26, R3.reuse, R29.reuse, R28.reuse ;  /* 0x0000001d031a7223 */ /* 0x1c0fe2000000c01c */
[C---:B------:R-:W-:Y:S02]  /*2d90*/  ISETP.NE.AND P4, PT, R24.reuse, RZ, PT ;  /* 0x000000ff1800720c */ /* 0x040fe40003f85270 */
[----:B------:R-:W-:Y:S02]  /*2da0*/  ISETP.NE.AND P1, PT, R24, RZ, PT ;  /* 0x000000ff1800720c */ /* 0x000fe40003f25270 */
[----:B------:R-:W-:Y:S01]  /*2db0*/  LOP3.LUT R27, R26, 0x7fffff, RZ, 0xc0, !PT ;  /* 0x007fffff1a1b7812 */ /* 0x000fe200078ec0ff */
[CCC-:B------:R-:W-:Y:S01]  /*2dc0*/  FFMA.RP R26, R3.reuse, R29.reuse, R28.reuse ;  /* 0x0000001d031a7223 */ /* 0x1c0fe2000000801c */
[----:B------:R-:W-:Y:S01]  /*2dd0*/  FFMA.RM R3, R3, R29, R28 ;  /* 0x0000001d03037223 */ /* 0x000fe2000000401c */
[----:B------:R-:W-:Y:S02]  /*2de0*/  IADD3 R28, PT, PT, R24, 0x20, RZ ;  /* 0x00000020181c7810 */ /* 0x000fe40007ffe0ff */
[----:B------:R-:W-:-:S02]  /*2df0*/  LOP3.LUT R27, R27, 0x800000, RZ, 0xfc, !PT ;  /* 0x008000001b1b7812 */ /* 0x000fc400078efcff */
[----:B------:R-:W-:Y:S02]  /*2e00*/  IADD3 R24, PT, PT, -R24, RZ, RZ ;  /* 0x000000ff18187210 */ /* 0x000fe40007ffe1ff */
[----:B------:R-:W-:Y:S02]  /*2e10*/  SHF.L.U32 R28, R27, R28, RZ ;  /* 0x0000001c1b1c7219 */ /* 0x000fe400000006ff */
[----:B------:R-:W-:Y:S02]  /*2e20*/  FSETP.NEU.FTZ.AND P0, PT, R26, R3, PT ;  /* 0x000000031a00720b */ /* 0x000fe40003f1d000 */
[----:B------:R-:W-:Y:S02]  /*2e30*/  SEL R24, R24, RZ, P4 ;  /* 0x000000ff18187207 */ /* 0x000fe40002000000 */
[----:B------:R-:W-:Y:S02]  /*2e40*/  ISETP.NE.AND P1, PT, R28, RZ, P1 ;  /* 0x000000ff1c00720c */ /* 0x000fe40000f25270 */
[----:B------:R-:W-:-:S02]  /*2e50*/  SHF.R.U32.HI R24, RZ, R24, R27 ;  /* 0x00000018ff187219 */ /* 0x000fc4000001161b */
[----:B------:R-:W-:Y:S02]  /*2e60*/  PLOP3.LUT P0, PT, P0, P1, PT, 0xf8, 0x8f ;  /* 0x00000000008f781c */ /* 0x000fe40000703f70 */
[----:B------:R-:W-:Y:S02]  /*2e70*/  SHF.R.U32.HI R26, RZ, 0x1, R24 ;  /* 0x00000001ff1a7819 */ /* 0x000fe40000011618 */
[----:B------:R-:W-:-:S04]  /*2e80*/  SEL R3, RZ, 0x1, !P0 ;  /* 0x00000001ff037807 */ /* 0x000fc80004000000 */
[----:B------:R-:W-:-:S04]  /*2e90*/  LOP3.LUT R3, R3, 0x1, R26, 0xf8, !PT ;  /* 0x0000000103037812 */ /* 0x000fc800078ef81a */
[----:B------:R-:W-:-:S04]  /*2ea0*/  LOP3.LUT R3, R3, R24, RZ, 0xc0, !PT ;  /* 0x0000001803037212 */ /* 0x000fc800078ec0ff */
[----:B------:R-:W-:-:S04]  /*2eb0*/  IADD3 R3, PT, PT, R26, R3, RZ ;  /* 0x000000031a037210 */ /* 0x000fc80007ffe0ff */
[----:B------:R-:W-:Y:S01]  /*2ec0*/  LOP3.LUT R0, R3, R0, RZ, 0xfc, !PT ;  /* 0x0000000003007212 */ /* 0x000fe200078efcff */
[----:B------:R-:W-:Y:S06]  /*2ed0*/  BRA `(.L_x_63) ;  /* 0x0000000000107947 */ /* 0x000fec0003800000 */
.L_x_62:
[----:B------:R-:W-:-:S04]  /*2ee0*/  LOP3.LUT R0, R0, 0x80000000, RZ, 0xc0, !PT ;  /* 0x8000000000007812 */ /* 0x000fc800078ec0ff */
[----:B------:R-:W-:Y:S01]  /*2ef0*/  LOP3.LUT R0, R0, 0x7f800000, RZ, 0xfc, !PT ;  /* 0x7f80000000007812 */ /* 0x000fe200078efcff */
[----:B------:R-:W-:Y:S06]  /*2f00*/  BRA `(.L_x_63) ;  /* 0x0000000000047947 */ /* 0x000fec0003800000 */
.L_x_61:
[----:B------:R-:W-:-:S07]  /*2f10*/  LEA R0, R27, R0, 0x17 ;  /* 0x000000001b007211 */ /* 0x000fce00078eb8ff */
.L_x_63:
[----:B------:R-:W-:Y:S05]  /*2f20*/  BSYNC.RECONVERGENT B4 ;  /* 0x0000000000047941 */ /* 0x000fea0003800200 */
.L_x_60:
[----:B------:R-:W-:Y:S05]  /*2f30*/  BRA `(.L_x_64) ;  /* 0x0000000000207947 */ /* 0x000fea0003800000 */
.L_x_59:
[----:B------:R-:W-:-:S04]  /*2f40*/  LOP3.LUT R0, R3, 0x80000000, R0, 0x48, !PT ;  /* 0x8000000003007812 */ /* 0x000fc800078e4800 */
[----:B------:R-:W-:Y:S01]  /*2f50*/  LOP3.LUT R0, R0, 0x7f800000, RZ, 0xfc, !PT ;  /* 0x7f80000000007812 */ /* 0x000fe200078efcff */
[----:B------:R-:W-:Y:S06]  /*2f60*/  BRA `(.L_x_64) ;  /* 0x0000000000147947 */ /* 0x000fec0003800000 */
.L_x_58:
[----:B------:R-:W-:Y:S01]  /*2f70*/  LOP3.LUT R0, R3, 0x80000000, R0, 0x48, !PT ;  /* 0x8000000003007812 */ /* 0x000fe200078e4800 */
[----:B------:R-:W-:Y:S06]  /*2f80*/  BRA `(.L_x_64) ;  /* 0x00000000000c7947 */ /* 0x000fec0003800000 */
.L_x_57:
[----:B------:R-:W0:Y:S01]  /*2f90*/  MUFU.RSQ R0, -QNAN ;  /* 0xffc0000000007908 */ /* 0x000e220000001400 */
[----:B------:R-:W-:Y:S05]  /*2fa0*/  BRA `(.L_x_64) ;  /* 0x0000000000047947 */ /* 0x000fea0003800000 */
.L_x_56:
[----:B------:R-:W-:-:S07]  /*2fb0*/  FADD.FTZ R0, R0, R3 ;  /* 0x0000000300007221 */ /* 0x000fce0000010000 */
.L_x_64:
[----:B------:R-:W-:Y:S05]  /*2fc0*/  BSYNC.RECONVERGENT B3 ;  /* 0x0000000000037941 */ /* 0x000fea0003800200 */
.L_x_54:
[----:B------:R-:W-:-:S04]  /*2fd0*/  HFMA2 R3, -RZ, RZ, 0, 0 ;  /* 0x00000000ff037431 */ /* 0x000fc800000001ff */
[----:B0-----:R-:W-:Y:S05]  /*2fe0*/  RET.REL.NODEC R2 `(_Z14softmax_kernelPfS_ii) ;  /* 0xffffffd002047950 */ /* 0x001fea0003c3ffff */
.L_x_65:
[----:B------:R-:W-:-:S00]  /*2ff0*/  BRA `(.L_x_65) ;  /* 0xfffffffc00fc7947 */ /* 0x000fc0000383ffff */
[----:B------:R-:W-:-:S00]  /*3000*/  NOP ;  /* 0x0000000000007918 */ /* 0x000fc00000000000 */
[----:B------:R-:W-:-:S00]  /*3010*/  NOP ;  /* 0x0000000000007918 */ /* 0x000fc00000000000 */
[----:B------:R-:W-:-:S00]  /*3020*/  NOP ;  /* 0x0000000000007918 */ /* 0x000fc00000000000 */
[----:B------:R-:W-:-:S00]  /*3030*/  NOP ;  /* 0x0000000000007918 */ /* 0x000fc00000000000 */
[----:B------:R-:W-:-:S00]  /*3040*/  NOP ;  /* 0x0000000000007918 */ /* 0x000fc00000000000 */
[----:B------:R-:W-:-:S00]  /*3050*/  NOP ;  /* 0x0000000000007918 */ /* 0x000fc00000000000 */
[----:B------:R-:W-:-:S00]  /*3060*/  NOP ;  /* 0x0000000000007918 */ /* 0x000fc00000000000 */
[----:B------:R-:W-:-:S00]  /*3070*/  NOP ;  /* 0x0000000000007918 */ /* 0x000fc00000000000 */
.L_x_66:


//--------------------- .nv.shared.reserved.0     --------------------------
	.section	.nv.shared.reserved.0,"aw",@nobits
	.weak		__nv_reservedSMEM_offset_0_alias
	.size		__nv_reservedSMEM_offset_0_alias, 0, 64
	.other		__nv_reservedSMEM_offset_0_alias,@"STO_CUDA_RESERVED_SHARED STV_DEFAULT"
__nv_reservedSMEM_offset_0_alias:
	.zero		0
	.zero		64


//--------------------- .nv.constant0._Z14softmax_kernelPfS_ii --------------------------
	.section	.nv.constant0._Z14softmax_kernelPfS_ii,"a",@progbits
	.sectionflags	@""
	.align	4
.nv.constant0._Z14softmax_kernelPfS_ii:
	.zero		920


//--------------------- SYMBOLS --------------------------

	.type		.nv.reservedSmem.offset0,@object
	.size		.nv.reservedSmem.offset0,0x4
